//
// Generated by NVIDIA NVVM Compiler
//
// Compiler Build ID: CL-36424714
// Cuda compilation tools, release 13.0, V13.0.88
// Based on NVVM 20.0.0
//

.version 9.0
.target sm_100
.address_size 64

	// .globl	_Z10_input_fc1i
.global .align 4 .b8 precalc_xorwow_matrix[102400];
.global .align 4 .b8 precalc_xorwow_offset_matrix[102400];
.global .align 4 .b8 mrg32k3aM1[2304];
.global .align 4 .b8 mrg32k3aM2[2304];
.global .align 4 .b8 mrg32k3aM1SubSeq[2016];
.global .align 4 .b8 mrg32k3aM2SubSeq[2016];
.global .align 4 .b8 mrg32k3aM1Seq[2304];
.global .align 4 .b8 mrg32k3aM2Seq[2304];
.const .align 8 .b8 __cr_lgamma_table[72];
.const .align 4 .f32 _alpha = 0f3E4CCCCD;
.const .align 4 .u32 _minibatch = 10;
.const .align 4 .u32 _epochs;
.global .align 4 .u32 _correct_cnt;
.global .align 4 .f32 _avg_error;
.global .align 4 .b8 _train_image[188160000];
.global .align 4 .b8 _train_label[240000];
.global .align 4 .b8 _test_image[31360000];
.global .align 4 .b8 _test_label[40000];
.global .align 4 .b8 _fc1_b[60];
.global .align 4 .b8 _fc1_w[47040];
.global .align 4 .b8 _fc2_b[40];
.global .align 4 .b8 _fc2_w[600];
.global .align 4 .b8 _input[31360];
.global .align 4 .b8 _fc1_z[600];
.global .align 4 .b8 _fc1_a[600];
.global .align 4 .b8 _fc2_z[400];
.global .align 4 .b8 _fc2_a[400];
.global .align 4 .b8 _output[400];
.global .align 4 .b8 _answer[400];
.global .align 4 .b8 _fc1_db[60];
.global .align 4 .b8 _fc1_dw[47040];
.global .align 4 .b8 _fc2_db[40];
.global .align 4 .b8 _fc2_dw[600];
.global .align 4 .b8 _C[400];
.global .align 4 .b8 _fc2_delta[400];
.global .align 4 .b8 _fc1_delta[600];
// _ZZ10_input_fc1iE4data has been demoted
// _ZZ15_input_fc1_testiE4data has been demoted
// _ZZ8_fc1_fc2vE4data has been demoted
// _ZZ23_check_answer_get_errorvE4data has been demoted
.global .align 4 .b8 _fc2_del[400];
.global .align 4 .b8 _fc2_del_w[6000];
.global .align 4 .b8 _fc1_del[600];
.global .align 4 .b8 _fc1_del_w[470400];

.visible .entry _Z10_input_fc1i(
	.param .u32 _Z10_input_fc1i_param_0
)
{
	.reg .pred 	%p<13>;
	.reg .b32 	%r<15>;
	.reg .b32 	%f<50>;
	.reg .b64 	%rd<30>;
	// demoted variable
	.shared .align 4 .b8 _ZZ10_input_fc1iE4data[4096];
	ld.param.u32 	%r7, [_Z10_input_fc1i_param_0];
	mov.u32 	%r1, %ctaid.y;
	mov.u32 	%r2, %tid.x;
	mov.u32 	%r3, %tid.y;
	mov.u32 	%r4, %ctaid.x;
	mad.lo.s32 	%r8, %r7, 10, %r4;
	mul.wide.s32 	%rd1, %r8, 3136;
	mov.u64 	%rd2, _train_image;
	add.s64 	%rd3, %rd2, %rd1;
	mul.wide.u32 	%rd4, %r3, 112;
	add.s64 	%rd5, %rd3, %rd4;
	mul.wide.u32 	%rd6, %r2, 4;
	add.s64 	%rd7, %rd5, %rd6;
	ld.global.f32 	%f1, [%rd7];
	mul.wide.u32 	%rd8, %r4, 3136;
	mov.u64 	%rd9, _input;
	add.s64 	%rd10, %rd9, %rd8;
	add.s64 	%rd11, %rd10, %rd4;
	add.s64 	%rd12, %rd11, %rd6;
	st.global.f32 	[%rd12], %f1;
	mov.u32 	%r9, %ntid.x;
	mad.lo.s32 	%r5, %r9, %r3, %r2;
	shl.b32 	%r10, %r5, 2;
	mov.u32 	%r11, _ZZ10_input_fc1iE4data;
	add.s32 	%r6, %r11, %r10;
	mov.b32 	%r12, 0;
	st.shared.u32 	[%r6], %r12;
	setp.gt.u32 	%p1, %r5, 783;
	@%p1 bra 	$L__BB0_2;
	mul.wide.u32 	%rd13, %r1, 3136;
	mov.u64 	%rd14, _fc1_w;
	add.s64 	%rd15, %rd14, %rd13;
	add.s64 	%rd17, %rd15, %rd4;
	add.s64 	%rd19, %rd17, %rd6;
	ld.global.f32 	%f2, [%rd19];
	mul.f32 	%f3, %f1, %f2;
	st.shared.f32 	[%r6], %f3;
$L__BB0_2:
	bar.sync 	0;
	setp.gt.u32 	%p2, %r5, 511;
	@%p2 bra 	$L__BB0_4;
	ld.shared.f32 	%f4, [%r6+2048];
	ld.shared.f32 	%f5, [%r6];
	add.f32 	%f6, %f4, %f5;
	st.shared.f32 	[%r6], %f6;
$L__BB0_4:
	bar.sync 	0;
	setp.gt.u32 	%p3, %r5, 255;
	@%p3 bra 	$L__BB0_6;
	ld.shared.f32 	%f7, [%r6+1024];
	ld.shared.f32 	%f8, [%r6];
	add.f32 	%f9, %f7, %f8;
	st.shared.f32 	[%r6], %f9;
$L__BB0_6:
	bar.sync 	0;
	setp.gt.u32 	%p4, %r5, 127;
	@%p4 bra 	$L__BB0_8;
	ld.shared.f32 	%f10, [%r6+512];
	ld.shared.f32 	%f11, [%r6];
	add.f32 	%f12, %f10, %f11;
	st.shared.f32 	[%r6], %f12;
$L__BB0_8:
	bar.sync 	0;
	setp.gt.u32 	%p5, %r5, 63;
	@%p5 bra 	$L__BB0_10;
	ld.shared.f32 	%f13, [%r6+256];
	ld.shared.f32 	%f14, [%r6];
	add.f32 	%f15, %f13, %f14;
	st.shared.f32 	[%r6], %f15;
$L__BB0_10:
	bar.sync 	0;
	setp.gt.u32 	%p6, %r5, 31;
	@%p6 bra 	$L__BB0_12;
	ld.shared.f32 	%f16, [%r6+128];
	ld.shared.f32 	%f17, [%r6];
	add.f32 	%f18, %f16, %f17;
	st.shared.f32 	[%r6], %f18;
$L__BB0_12:
	bar.sync 	0;
	setp.gt.u32 	%p7, %r5, 15;
	@%p7 bra 	$L__BB0_14;
	ld.shared.f32 	%f19, [%r6+64];
	ld.shared.f32 	%f20, [%r6];
	add.f32 	%f21, %f19, %f20;
	st.shared.f32 	[%r6], %f21;
$L__BB0_14:
	bar.sync 	0;
	setp.gt.u32 	%p8, %r5, 7;
	@%p8 bra 	$L__BB0_16;
	ld.shared.f32 	%f22, [%r6+32];
	ld.shared.f32 	%f23, [%r6];
	add.f32 	%f24, %f22, %f23;
	st.shared.f32 	[%r6], %f24;
$L__BB0_16:
	bar.sync 	0;
	setp.gt.u32 	%p9, %r5, 3;
	@%p9 bra 	$L__BB0_18;
	ld.shared.f32 	%f25, [%r6+16];
	ld.shared.f32 	%f26, [%r6];
	add.f32 	%f27, %f25, %f26;
	st.shared.f32 	[%r6], %f27;
$L__BB0_18:
	bar.sync 	0;
	setp.gt.u32 	%p10, %r5, 1;
	@%p10 bra 	$L__BB0_20;
	ld.shared.f32 	%f28, [%r6+8];
	ld.shared.f32 	%f29, [%r6];
	add.f32 	%f30, %f28, %f29;
	st.shared.f32 	[%r6], %f30;
$L__BB0_20:
	bar.sync 	0;
	setp.ne.s32 	%p11, %r5, 0;
	@%p11 bra 	$L__BB0_22;
	ld.shared.f32 	%f31, [_ZZ10_input_fc1iE4data+4];
	ld.shared.f32 	%f32, [%r6];
	add.f32 	%f33, %f31, %f32;
	st.shared.f32 	[%r6], %f33;
$L__BB0_22:
	setp.ne.s32 	%p12, %r5, 0;
	bar.sync 	0;
	@%p12 bra 	$L__BB0_24;
	ld.shared.f32 	%f34, [_ZZ10_input_fc1iE4data];
	mul.wide.u32 	%rd20, %r4, 60;
	mov.u64 	%rd21, _fc1_z;
	add.s64 	%rd22, %rd21, %rd20;
	mul.wide.u32 	%rd23, %r1, 4;
	add.s64 	%rd24, %rd22, %rd23;
	st.global.f32 	[%rd24], %f34;
	mov.u64 	%rd25, _fc1_b;
	add.s64 	%rd26, %rd25, %rd23;
	ld.global.f32 	%f35, [%rd26];
	add.f32 	%f36, %f35, %f34;
	st.shared.f32 	[_ZZ10_input_fc1iE4data], %f36;
	fma.rn.f32 	%f37, %f36, 0fBBBB989D, 0f3F000000;
	cvt.sat.f32.f32 	%f38, %f37;
	mov.f32 	%f39, 0f4B400001;
	mov.f32 	%f40, 0f437C0000;
	fma.rm.f32 	%f41, %f38, %f40, %f39;
	add.f32 	%f42, %f41, 0fCB40007F;
	neg.f32 	%f43, %f42;
	fma.rn.f32 	%f44, %f36, 0fBFB8AA3B, %f43;
	fma.rn.f32 	%f45, %f36, 0fB2A57060, %f44;
	mov.b32 	%r13, %f41;
	shl.b32 	%r14, %r13, 23;
	mov.b32 	%f46, %r14;
	ex2.approx.ftz.f32 	%f47, %f45;
	fma.rn.f32 	%f48, %f47, %f46, 0f3F800000;
	rcp.rn.f32 	%f49, %f48;
	mov.u64 	%rd27, _fc1_a;
	add.s64 	%rd28, %rd27, %rd20;
	add.s64 	%rd29, %rd28, %rd23;
	st.global.f32 	[%rd29], %f49;
$L__BB0_24:
	ret;

}
	// .globl	_Z15_input_fc1_testi
.visible .entry _Z15_input_fc1_testi(
	.param .u32 _Z15_input_fc1_testi_param_0
)
{
	.reg .pred 	%p<13>;
	.reg .b32 	%r<15>;
	.reg .b32 	%f<50>;
	.reg .b64 	%rd<30>;
	// demoted variable
	.shared .align 4 .b8 _ZZ15_input_fc1_testiE4data[4096];
	ld.param.u32 	%r7, [_Z15_input_fc1_testi_param_0];
	mov.u32 	%r1, %ctaid.y;
	mov.u32 	%r2, %tid.x;
	mov.u32 	%r3, %tid.y;
	mov.u32 	%r4, %ctaid.x;
	mad.lo.s32 	%r8, %r7, 10, %r4;
	mul.wide.s32 	%rd1, %r8, 3136;
	mov.u64 	%rd2, _test_image;
	add.s64 	%rd3, %rd2, %rd1;
	mul.wide.u32 	%rd4, %r3, 112;
	add.s64 	%rd5, %rd3, %rd4;
	mul.wide.u32 	%rd6, %r2, 4;
	add.s64 	%rd7, %rd5, %rd6;
	ld.global.f32 	%f1, [%rd7];
	mul.wide.u32 	%rd8, %r4, 3136;
	mov.u64 	%rd9, _input;
	add.s64 	%rd10, %rd9, %rd8;
	add.s64 	%rd11, %rd10, %rd4;
	add.s64 	%rd12, %rd11, %rd6;
	st.global.f32 	[%rd12], %f1;
	mov.u32 	%r9, %ntid.x;
	mad.lo.s32 	%r5, %r9, %r3, %r2;
	shl.b32 	%r10, %r5, 2;
	mov.u32 	%r11, _ZZ15_input_fc1_testiE4data;
	add.s32 	%r6, %r11, %r10;
	mov.b32 	%r12, 0;
	st.shared.u32 	[%r6], %r12;
	setp.gt.u32 	%p1, %r5, 783;
	@%p1 bra 	$L__BB1_2;
	mul.wide.u32 	%rd13, %r1, 3136;
	mov.u64 	%rd14, _fc1_w;
	add.s64 	%rd15, %rd14, %rd13;
	add.s64 	%rd17, %rd15, %rd4;
	add.s64 	%rd19, %rd17, %rd6;
	ld.global.f32 	%f2, [%rd19];
	mul.f32 	%f3, %f1, %f2;
	st.shared.f32 	[%r6], %f3;
$L__BB1_2:
	bar.sync 	0;
	setp.gt.u32 	%p2, %r5, 511;
	@%p2 bra 	$L__BB1_4;
	ld.shared.f32 	%f4, [%r6+2048];
	ld.shared.f32 	%f5, [%r6];
	add.f32 	%f6, %f4, %f5;
	st.shared.f32 	[%r6], %f6;
$L__BB1_4:
	bar.sync 	0;
	setp.gt.u32 	%p3, %r5, 255;
	@%p3 bra 	$L__BB1_6;
	ld.shared.f32 	%f7, [%r6+1024];
	ld.shared.f32 	%f8, [%r6];
	add.f32 	%f9, %f7, %f8;
	st.shared.f32 	[%r6], %f9;
$L__BB1_6:
	bar.sync 	0;
	setp.gt.u32 	%p4, %r5, 127;
	@%p4 bra 	$L__BB1_8;
	ld.shared.f32 	%f10, [%r6+512];
	ld.shared.f32 	%f11, [%r6];
	add.f32 	%f12, %f10, %f11;
	st.shared.f32 	[%r6], %f12;
$L__BB1_8:
	bar.sync 	0;
	setp.gt.u32 	%p5, %r5, 63;
	@%p5 bra 	$L__BB1_10;
	ld.shared.f32 	%f13, [%r6+256];
	ld.shared.f32 	%f14, [%r6];
	add.f32 	%f15, %f13, %f14;
	st.shared.f32 	[%r6], %f15;
$L__BB1_10:
	bar.sync 	0;
	setp.gt.u32 	%p6, %r5, 31;
	@%p6 bra 	$L__BB1_12;
	ld.shared.f32 	%f16, [%r6+128];
	ld.shared.f32 	%f17, [%r6];
	add.f32 	%f18, %f16, %f17;
	st.shared.f32 	[%r6], %f18;
$L__BB1_12:
	bar.sync 	0;
	setp.gt.u32 	%p7, %r5, 15;
	@%p7 bra 	$L__BB1_14;
	ld.shared.f32 	%f19, [%r6+64];
	ld.shared.f32 	%f20, [%r6];
	add.f32 	%f21, %f19, %f20;
	st.shared.f32 	[%r6], %f21;
$L__BB1_14:
	bar.sync 	0;
	setp.gt.u32 	%p8, %r5, 7;
	@%p8 bra 	$L__BB1_16;
	ld.shared.f32 	%f22, [%r6+32];
	ld.shared.f32 	%f23, [%r6];
	add.f32 	%f24, %f22, %f23;
	st.shared.f32 	[%r6], %f24;
$L__BB1_16:
	bar.sync 	0;
	setp.gt.u32 	%p9, %r5, 3;
	@%p9 bra 	$L__BB1_18;
	ld.shared.f32 	%f25, [%r6+16];
	ld.shared.f32 	%f26, [%r6];
	add.f32 	%f27, %f25, %f26;
	st.shared.f32 	[%r6], %f27;
$L__BB1_18:
	bar.sync 	0;
	setp.gt.u32 	%p10, %r5, 1;
	@%p10 bra 	$L__BB1_20;
	ld.shared.f32 	%f28, [%r6+8];
	ld.shared.f32 	%f29, [%r6];
	add.f32 	%f30, %f28, %f29;
	st.shared.f32 	[%r6], %f30;
$L__BB1_20:
	bar.sync 	0;
	setp.ne.s32 	%p11, %r5, 0;
	@%p11 bra 	$L__BB1_22;
	ld.shared.f32 	%f31, [_ZZ15_input_fc1_testiE4data+4];
	ld.shared.f32 	%f32, [%r6];
	add.f32 	%f33, %f31, %f32;
	st.shared.f32 	[%r6], %f33;
$L__BB1_22:
	setp.ne.s32 	%p12, %r5, 0;
	bar.sync 	0;
	@%p12 bra 	$L__BB1_24;
	ld.shared.f32 	%f34, [_ZZ15_input_fc1_testiE4data];
	mul.wide.u32 	%rd20, %r4, 60;
	mov.u64 	%rd21, _fc1_z;
	add.s64 	%rd22, %rd21, %rd20;
	mul.wide.u32 	%rd23, %r1, 4;
	add.s64 	%rd24, %rd22, %rd23;
	st.global.f32 	[%rd24], %f34;
	mov.u64 	%rd25, _fc1_b;
	add.s64 	%rd26, %rd25, %rd23;
	ld.global.f32 	%f35, [%rd26];
	add.f32 	%f36, %f35, %f34;
	st.shared.f32 	[_ZZ15_input_fc1_testiE4data], %f36;
	fma.rn.f32 	%f37, %f36, 0fBBBB989D, 0f3F000000;
	cvt.sat.f32.f32 	%f38, %f37;
	mov.f32 	%f39, 0f4B400001;
	mov.f32 	%f40, 0f437C0000;
	fma.rm.f32 	%f41, %f38, %f40, %f39;
	add.f32 	%f42, %f41, 0fCB40007F;
	neg.f32 	%f43, %f42;
	fma.rn.f32 	%f44, %f36, 0fBFB8AA3B, %f43;
	fma.rn.f32 	%f45, %f36, 0fB2A57060, %f44;
	mov.b32 	%r13, %f41;
	shl.b32 	%r14, %r13, 23;
	mov.b32 	%f46, %r14;
	ex2.approx.ftz.f32 	%f47, %f45;
	fma.rn.f32 	%f48, %f47, %f46, 0f3F800000;
	rcp.rn.f32 	%f49, %f48;
	mov.u64 	%rd27, _fc1_a;
	add.s64 	%rd28, %rd27, %rd20;
	add.s64 	%rd29, %rd28, %rd23;
	st.global.f32 	[%rd29], %f49;
$L__BB1_24:
	ret;

}
	// .globl	_Z8_fc1_fc2v
.visible .entry _Z8_fc1_fc2v()
{
	.reg .pred 	%p<13>;
	.reg .b32 	%r<10>;
	.reg .b32 	%f<50>;
	.reg .b64 	%rd<20>;
	// demoted variable
	.shared .align 4 .b8 _ZZ8_fc1_fc2vE4data[4096];
	mov.u32 	%r1, %ctaid.x;
	mov.u32 	%r2, %ctaid.y;
	mov.u32 	%r3, %tid.x;
	shl.b32 	%r5, %r3, 2;
	mov.u32 	%r6, _ZZ8_fc1_fc2vE4data;
	add.s32 	%r4, %r6, %r5;
	mov.b32 	%r7, 0;
	st.shared.u32 	[%r4], %r7;
	setp.gt.u32 	%p1, %r3, 14;
	@%p1 bra 	$L__BB2_2;
	mul.wide.u32 	%rd1, %r1, 60;
	mov.u64 	%rd2, _fc1_a;
	add.s64 	%rd3, %rd2, %rd1;
	mul.wide.u32 	%rd4, %r3, 4;
	add.s64 	%rd5, %rd3, %rd4;
	ld.global.f32 	%f1, [%rd5];
	mul.wide.u32 	%rd6, %r2, 60;
	mov.u64 	%rd7, _fc2_w;
	add.s64 	%rd8, %rd7, %rd6;
	add.s64 	%rd9, %rd8, %rd4;
	ld.global.f32 	%f2, [%rd9];
	mul.f32 	%f3, %f1, %f2;
	st.shared.f32 	[%r4], %f3;
$L__BB2_2:
	bar.sync 	0;
	setp.gt.u32 	%p2, %r3, 511;
	@%p2 bra 	$L__BB2_4;
	ld.shared.f32 	%f4, [%r4+2048];
	ld.shared.f32 	%f5, [%r4];
	add.f32 	%f6, %f4, %f5;
	st.shared.f32 	[%r4], %f6;
$L__BB2_4:
	bar.sync 	0;
	setp.gt.u32 	%p3, %r3, 255;
	@%p3 bra 	$L__BB2_6;
	ld.shared.f32 	%f7, [%r4+1024];
	ld.shared.f32 	%f8, [%r4];
	add.f32 	%f9, %f7, %f8;
	st.shared.f32 	[%r4], %f9;
$L__BB2_6:
	bar.sync 	0;
	setp.gt.u32 	%p4, %r3, 127;
	@%p4 bra 	$L__BB2_8;
	ld.shared.f32 	%f10, [%r4+512];
	ld.shared.f32 	%f11, [%r4];
	add.f32 	%f12, %f10, %f11;
	st.shared.f32 	[%r4], %f12;
$L__BB2_8:
	bar.sync 	0;
	setp.gt.u32 	%p5, %r3, 63;
	@%p5 bra 	$L__BB2_10;
	ld.shared.f32 	%f13, [%r4+256];
	ld.shared.f32 	%f14, [%r4];
	add.f32 	%f15, %f13, %f14;
	st.shared.f32 	[%r4], %f15;
$L__BB2_10:
	bar.sync 	0;
	setp.gt.u32 	%p6, %r3, 31;
	@%p6 bra 	$L__BB2_12;
	ld.shared.f32 	%f16, [%r4+128];
	ld.shared.f32 	%f17, [%r4];
	add.f32 	%f18, %f16, %f17;
	st.shared.f32 	[%r4], %f18;
$L__BB2_12:
	bar.sync 	0;
	setp.gt.u32 	%p7, %r3, 15;
	@%p7 bra 	$L__BB2_14;
	ld.shared.f32 	%f19, [%r4+64];
	ld.shared.f32 	%f20, [%r4];
	add.f32 	%f21, %f19, %f20;
	st.shared.f32 	[%r4], %f21;
$L__BB2_14:
	bar.sync 	0;
	setp.gt.u32 	%p8, %r3, 7;
	@%p8 bra 	$L__BB2_16;
	ld.shared.f32 	%f22, [%r4+32];
	ld.shared.f32 	%f23, [%r4];
	add.f32 	%f24, %f22, %f23;
	st.shared.f32 	[%r4], %f24;
$L__BB2_16:
	bar.sync 	0;
	setp.gt.u32 	%p9, %r3, 3;
	@%p9 bra 	$L__BB2_18;
	ld.shared.f32 	%f25, [%r4+16];
	ld.shared.f32 	%f26, [%r4];
	add.f32 	%f27, %f25, %f26;
	st.shared.f32 	[%r4], %f27;
$L__BB2_18:
	bar.sync 	0;
	setp.gt.u32 	%p10, %r3, 1;
	@%p10 bra 	$L__BB2_20;
	ld.shared.f32 	%f28, [%r4+8];
	ld.shared.f32 	%f29, [%r4];
	add.f32 	%f30, %f28, %f29;
	st.shared.f32 	[%r4], %f30;
$L__BB2_20:
	bar.sync 	0;
	setp.ne.s32 	%p11, %r3, 0;
	@%p11 bra 	$L__BB2_22;
	ld.shared.f32 	%f31, [_ZZ8_fc1_fc2vE4data+4];
	ld.shared.f32 	%f32, [%r4];
	add.f32 	%f33, %f31, %f32;
	st.shared.f32 	[%r4], %f33;
$L__BB2_22:
	setp.ne.s32 	%p12, %r3, 0;
	bar.sync 	0;
	@%p12 bra 	$L__BB2_24;
	ld.shared.f32 	%f34, [_ZZ8_fc1_fc2vE4data];
	mul.wide.u32 	%rd10, %r1, 40;
	mov.u64 	%rd11, _fc2_z;
	add.s64 	%rd12, %rd11, %rd10;
	mul.wide.u32 	%rd13, %r2, 4;
	add.s64 	%rd14, %rd12, %rd13;
	st.global.f32 	[%rd14], %f34;
	mov.u64 	%rd15, _fc2_b;
	add.s64 	%rd16, %rd15, %rd13;
	ld.global.f32 	%f35, [%rd16];
	add.f32 	%f36, %f35, %f34;
	st.shared.f32 	[_ZZ8_fc1_fc2vE4data], %f36;
	fma.rn.f32 	%f37, %f36, 0fBBBB989D, 0f3F000000;
	cvt.sat.f32.f32 	%f38, %f37;
	mov.f32 	%f39, 0f4B400001;
	mov.f32 	%f40, 0f437C0000;
	fma.rm.f32 	%f41, %f38, %f40, %f39;
	add.f32 	%f42, %f41, 0fCB40007F;
	neg.f32 	%f43, %f42;
	fma.rn.f32 	%f44, %f36, 0fBFB8AA3B, %f43;
	fma.rn.f32 	%f45, %f36, 0fB2A57060, %f44;
	mov.b32 	%r8, %f41;
	shl.b32 	%r9, %r8, 23;
	mov.b32 	%f46, %r9;
	ex2.approx.ftz.f32 	%f47, %f45;
	fma.rn.f32 	%f48, %f47, %f46, 0f3F800000;
	rcp.rn.f32 	%f49, %f48;
	mov.u64 	%rd17, _fc2_a;
	add.s64 	%rd18, %rd17, %rd10;
	add.s64 	%rd19, %rd18, %rd13;
	st.global.f32 	[%rd19], %f49;
$L__BB2_24:
	ret;

}
	// .globl	_Z17_set_answer_traini
.visible .entry _Z17_set_answer_traini(
	.param .u32 _Z17_set_answer_traini_param_0
)
{
	.reg .pred 	%p<2>;
	.reg .b32 	%r<7>;
	.reg .b32 	%f<2>;
	.reg .b64 	%rd<15>;

	ld.param.u32 	%r1, [_Z17_set_answer_traini_param_0];
	mov.u32 	%r2, %ctaid.x;
	mov.u32 	%r3, %tid.x;
	mul.wide.u32 	%rd1, %r2, 40;
	mov.u64 	%rd2, _fc2_a;
	add.s64 	%rd3, %rd2, %rd1;
	mul.wide.u32 	%rd4, %r3, 4;
	add.s64 	%rd5, %rd3, %rd4;
	ld.global.f32 	%f1, [%rd5];
	mov.u64 	%rd6, _output;
	add.s64 	%rd7, %rd6, %rd1;
	add.s64 	%rd8, %rd7, %rd4;
	st.global.f32 	[%rd8], %f1;
	mad.lo.s32 	%r4, %r1, 10, %r2;
	mul.wide.s32 	%rd9, %r4, 4;
	mov.u64 	%rd10, _train_label;
	add.s64 	%rd11, %rd10, %rd9;
	ld.global.u32 	%r5, [%rd11];
	setp.eq.s32 	%p1, %r5, %r3;
	selp.u32 	%r6, 1, 0, %p1;
	mov.u64 	%rd12, _answer;
	add.s64 	%rd13, %rd12, %rd1;
	add.s64 	%rd14, %rd13, %rd4;
	st.global.u32 	[%rd14], %r6;
	ret;

}
	// .globl	_Z16_set_answer_testi
.visible .entry _Z16_set_answer_testi(
	.param .u32 _Z16_set_answer_testi_param_0
)
{
	.reg .pred 	%p<2>;
	.reg .b32 	%r<10>;
	.reg .b32 	%f<2>;
	.reg .b64 	%rd<15>;

	ld.param.u32 	%r1, [_Z16_set_answer_testi_param_0];
	mov.u32 	%r2, %nctaid.x;
	mov.u32 	%r3, %ctaid.y;
	mov.u32 	%r4, %ctaid.x;
	mad.lo.s32 	%r5, %r2, %r3, %r4;
	mov.u32 	%r6, %tid.x;
	mul.wide.s32 	%rd1, %r5, 40;
	mov.u64 	%rd2, _fc2_a;
	add.s64 	%rd3, %rd2, %rd1;
	mul.wide.u32 	%rd4, %r6, 4;
	add.s64 	%rd5, %rd3, %rd4;
	ld.global.f32 	%f1, [%rd5];
	mov.u64 	%rd6, _output;
	add.s64 	%rd7, %rd6, %rd1;
	add.s64 	%rd8, %rd7, %rd4;
	st.global.f32 	[%rd8], %f1;
	mad.lo.s32 	%r7, %r5, %r1, %r5;
	mul.wide.s32 	%rd9, %r7, 4;
	mov.u64 	%rd10, _test_label;
	add.s64 	%rd11, %rd10, %rd9;
	ld.global.u32 	%r8, [%rd11];
	setp.eq.s32 	%p1, %r8, %r6;
	selp.u32 	%r9, 1, 0, %p1;
	mov.u64 	%rd12, _answer;
	add.s64 	%rd13, %rd12, %rd1;
	add.s64 	%rd14, %rd13, %rd4;
	st.global.u32 	[%rd14], %r9;
	ret;

}
	// .globl	_Z23_check_answer_get_errorv
.visible .entry _Z23_check_answer_get_errorv()
{
	.reg .pred 	%p<18>;
	.reg .b32 	%r<36>;
	.reg .b32 	%f<49>;
	.reg .b64 	%rd<20>;
	// demoted variable
	.shared .align 4 .b8 _ZZ23_check_answer_get_errorvE4data[128];
	mov.u32 	%r1, %tid.x;
	mul.wide.u32 	%rd3, %r1, 40;
	mov.u64 	%rd4, _output;
	add.s64 	%rd1, %rd4, %rd3;
	shl.b32 	%r3, %r1, 2;
	mov.u32 	%r4, _ZZ23_check_answer_get_errorvE4data;
	add.s32 	%r2, %r4, %r3;
	mov.b32 	%r5, 0;
	st.shared.u32 	[%r2], %r5;
	setp.gt.u32 	%p1, %r1, 9;
	mov.u64 	%rd5, _answer;
	add.s64 	%rd2, %rd5, %rd3;
	@%p1 bra 	$L__BB5_3;
	ld.global.f32 	%f1, [%rd1];
	ld.global.f32 	%f2, [%rd1+4];
	setp.lt.f32 	%p2, %f1, %f2;
	selp.f32 	%f3, %f2, %f1, %p2;
	ld.global.f32 	%f4, [%rd1+8];
	setp.lt.f32 	%p3, %f3, %f4;
	selp.f32 	%f5, %f4, %f3, %p3;
	ld.global.f32 	%f6, [%rd1+12];
	setp.lt.f32 	%p4, %f5, %f6;
	selp.f32 	%f7, %f6, %f5, %p4;
	ld.global.f32 	%f8, [%rd1+16];
	setp.lt.f32 	%p5, %f7, %f8;
	selp.f32 	%f9, %f8, %f7, %p5;
	ld.global.f32 	%f10, [%rd1+20];
	setp.lt.f32 	%p6, %f9, %f10;
	selp.f32 	%f11, %f10, %f9, %p6;
	ld.global.f32 	%f12, [%rd1+24];
	setp.lt.f32 	%p7, %f11, %f12;
	selp.f32 	%f13, %f12, %f11, %p7;
	ld.global.f32 	%f14, [%rd1+28];
	setp.lt.f32 	%p8, %f13, %f14;
	selp.f32 	%f15, %f14, %f13, %p8;
	ld.global.f32 	%f16, [%rd1+32];
	setp.lt.f32 	%p9, %f15, %f16;
	ld.global.f32 	%f17, [%rd1+36];
	selp.f32 	%f18, %f16, %f15, %p9;
	setp.lt.f32 	%p10, %f18, %f17;
	selp.u64 	%rd6, 1, 0, %p2;
	selp.b64 	%rd7, 2, %rd6, %p3;
	selp.b64 	%rd8, 3, %rd7, %p4;
	selp.b64 	%rd9, 4, %rd8, %p5;
	selp.b64 	%rd10, 5, %rd9, %p6;
	selp.b64 	%rd11, 6, %rd10, %p7;
	selp.b64 	%rd12, 7, %rd11, %p8;
	selp.b64 	%rd13, 8, %rd12, %p9;
	selp.b64 	%rd14, 9, %rd13, %p10;
	shl.b64 	%rd15, %rd14, 2;
	add.s64 	%rd16, %rd2, %rd15;
	ld.global.u32 	%r6, [%rd16];
	setp.eq.s32 	%p11, %r6, 0;
	@%p11 bra 	$L__BB5_3;
	mov.b32 	%r7, 1;
	st.shared.u32 	[%r2], %r7;
$L__BB5_3:
	bar.sync 	0;
	setp.gt.u32 	%p12, %r1, 15;
	@%p12 bra 	$L__BB5_5;
	ld.shared.u32 	%r8, [%r2+64];
	ld.shared.u32 	%r9, [%r2];
	add.s32 	%r10, %r9, %r8;
	st.shared.u32 	[%r2], %r10;
$L__BB5_5:
	bar.sync 	0;
	setp.gt.u32 	%p13, %r1, 7;
	@%p13 bra 	$L__BB5_7;
	ld.shared.u32 	%r11, [%r2+32];
	ld.shared.u32 	%r12, [%r2];
	add.s32 	%r13, %r12, %r11;
	st.shared.u32 	[%r2], %r13;
$L__BB5_7:
	bar.sync 	0;
	setp.gt.u32 	%p14, %r1, 3;
	@%p14 bra 	$L__BB5_9;
	ld.shared.u32 	%r14, [%r2+16];
	ld.shared.u32 	%r15, [%r2];
	add.s32 	%r16, %r15, %r14;
	st.shared.u32 	[%r2], %r16;
$L__BB5_9:
	bar.sync 	0;
	setp.gt.u32 	%p15, %r1, 1;
	@%p15 bra 	$L__BB5_11;
	ld.shared.u32 	%r17, [%r2+8];
	ld.shared.u32 	%r18, [%r2];
	add.s32 	%r19, %r18, %r17;
	st.shared.u32 	[%r2], %r19;
$L__BB5_11:
	bar.sync 	0;
	setp.ne.s32 	%p16, %r1, 0;
	@%p16 bra 	$L__BB5_13;
	ld.shared.u32 	%r20, [_ZZ23_check_answer_get_errorvE4data+4];
	ld.shared.u32 	%r21, [%r2];
	add.s32 	%r22, %r21, %r20;
	st.shared.u32 	[%r2], %r22;
$L__BB5_13:
	setp.ne.s32 	%p17, %r1, 0;
	bar.sync 	0;
	@%p17 bra 	$L__BB5_15;
	ld.shared.u32 	%r23, [_ZZ23_check_answer_get_errorvE4data];
	ld.global.u32 	%r24, [_correct_cnt];
	add.s32 	%r25, %r24, %r23;
	st.global.u32 	[_correct_cnt], %r25;
$L__BB5_15:
	mul.wide.u32 	%rd17, %r1, 40;
	mov.u64 	%rd18, _C;
	add.s64 	%rd19, %rd18, %rd17;
	ld.global.f32 	%f19, [%rd1];
	ld.global.u32 	%r26, [%rd2];
	cvt.rn.f32.s32 	%f20, %r26;
	sub.f32 	%f21, %f19, %f20;
	st.global.f32 	[%rd19], %f21;
	ld.global.f32 	%f22, [%rd1+4];
	ld.global.u32 	%r27, [%rd2+4];
	cvt.rn.f32.s32 	%f23, %r27;
	sub.f32 	%f24, %f22, %f23;
	st.global.f32 	[%rd19+4], %f24;
	ld.global.f32 	%f25, [%rd1+8];
	ld.global.u32 	%r28, [%rd2+8];
	cvt.rn.f32.s32 	%f26, %r28;
	sub.f32 	%f27, %f25, %f26;
	st.global.f32 	[%rd19+8], %f27;
	ld.global.f32 	%f28, [%rd1+12];
	ld.global.u32 	%r29, [%rd2+12];
	cvt.rn.f32.s32 	%f29, %r29;
	sub.f32 	%f30, %f28, %f29;
	st.global.f32 	[%rd19+12], %f30;
	ld.global.f32 	%f31, [%rd1+16];
	ld.global.u32 	%r30, [%rd2+16];
	cvt.rn.f32.s32 	%f32, %r30;
	sub.f32 	%f33, %f31, %f32;
	st.global.f32 	[%rd19+16], %f33;
	ld.global.f32 	%f34, [%rd1+20];
	ld.global.u32 	%r31, [%rd2+20];
	cvt.rn.f32.s32 	%f35, %r31;
	sub.f32 	%f36, %f34, %f35;
	st.global.f32 	[%rd19+20], %f36;
	ld.global.f32 	%f37, [%rd1+24];
	ld.global.u32 	%r32, [%rd2+24];
	cvt.rn.f32.s32 	%f38, %r32;
	sub.f32 	%f39, %f37, %f38;
	st.global.f32 	[%rd19+24], %f39;
	ld.global.f32 	%f40, [%rd1+28];
	ld.global.u32 	%r33, [%rd2+28];
	cvt.rn.f32.s32 	%f41, %r33;
	sub.f32 	%f42, %f40, %f41;
	st.global.f32 	[%rd19+28], %f42;
	ld.global.f32 	%f43, [%rd1+32];
	ld.global.u32 	%r34, [%rd2+32];
	cvt.rn.f32.s32 	%f44, %r34;
	sub.f32 	%f45, %f43, %f44;
	st.global.f32 	[%rd19+32], %f45;
	ld.global.f32 	%f46, [%rd1+36];
	ld.global.u32 	%r35, [%rd2+36];
	cvt.rn.f32.s32 	%f47, %r35;
	sub.f32 	%f48, %f46, %f47;
	st.global.f32 	[%rd19+36], %f48;
	ret;

}
	// .globl	_Z26_calcDeltaAndUpdateWeightsv
.visible .entry _Z26_calcDeltaAndUpdateWeightsv()
{
	.reg .pred 	%p<16>;
	.reg .b32 	%r<28>;
	.reg .b32 	%f<304>;
	.reg .b64 	%rd<76>;
	.reg .b64 	%fd<13>;

	mov.u32 	%r9, %nctaid.x;
	mov.u32 	%r10, %ctaid.y;
	mov.u32 	%r11, %ctaid.x;
	mad.lo.s32 	%r1, %r9, %r10, %r11;
	mov.u32 	%r2, %tid.x;
	ld.const.f32 	%f4, [_alpha];
	mul.wide.s32 	%rd24, %r1, 40;
	mov.u64 	%rd25, _C;
	add.s64 	%rd26, %rd25, %rd24;
	mul.wide.u32 	%rd27, %r2, 4;
	add.s64 	%rd28, %rd26, %rd27;
	ld.global.f32 	%f5, [%rd28];
	mul.f32 	%f6, %f4, %f5;
	cvt.f64.f32 	%fd1, %f6;
	mov.u64 	%rd29, _fc2_a;
	add.s64 	%rd30, %rd29, %rd24;
	add.s64 	%rd31, %rd30, %rd27;
	ld.global.f32 	%f7, [%rd31];
	cvt.f64.f32 	%fd2, %f7;
	mov.f64 	%fd3, 0d3FF0000000000000;
	sub.f64 	%fd4, %fd3, %fd2;
	mul.f64 	%fd5, %fd4, %fd2;
	mul.f64 	%fd6, %fd5, %fd1;
	cvt.rn.f32.f64 	%f303, %fd6;
	mov.u64 	%rd32, _fc2_del;
	add.s64 	%rd1, %rd32, %rd24;
	add.s64 	%rd2, %rd1, %rd27;
	st.global.f32 	[%rd2], %f303;
	setp.gt.u32 	%p1, %r2, 14;
	@%p1 bra 	$L__BB6_29;
	mov.u64 	%rd34, _fc2_w;
	add.s64 	%rd3, %rd34, %rd27;
	ld.global.f32 	%f8, [%rd1];
	ld.global.f32 	%f9, [%rd3];
	fma.rn.f32 	%f10, %f8, %f9, 0f00000000;
	ld.global.f32 	%f11, [%rd1+4];
	ld.global.f32 	%f12, [%rd3+60];
	fma.rn.f32 	%f13, %f11, %f12, %f10;
	ld.global.f32 	%f14, [%rd1+8];
	ld.global.f32 	%f15, [%rd3+120];
	fma.rn.f32 	%f16, %f14, %f15, %f13;
	ld.global.f32 	%f17, [%rd1+12];
	ld.global.f32 	%f18, [%rd3+180];
	fma.rn.f32 	%f19, %f17, %f18, %f16;
	ld.global.f32 	%f20, [%rd1+16];
	ld.global.f32 	%f21, [%rd3+240];
	fma.rn.f32 	%f22, %f20, %f21, %f19;
	ld.global.f32 	%f23, [%rd1+20];
	ld.global.f32 	%f24, [%rd3+300];
	fma.rn.f32 	%f25, %f23, %f24, %f22;
	ld.global.f32 	%f26, [%rd1+24];
	ld.global.f32 	%f27, [%rd3+360];
	fma.rn.f32 	%f28, %f26, %f27, %f25;
	ld.global.f32 	%f29, [%rd1+28];
	ld.global.f32 	%f30, [%rd3+420];
	fma.rn.f32 	%f31, %f29, %f30, %f28;
	ld.global.f32 	%f32, [%rd1+32];
	ld.global.f32 	%f33, [%rd3+480];
	fma.rn.f32 	%f34, %f32, %f33, %f31;
	ld.global.f32 	%f35, [%rd1+36];
	ld.global.f32 	%f36, [%rd3+540];
	fma.rn.f32 	%f37, %f35, %f36, %f34;
	cvt.f64.f32 	%fd7, %f37;
	mul.wide.s32 	%rd35, %r1, 60;
	mov.u64 	%rd36, _fc1_a;
	add.s64 	%rd4, %rd36, %rd35;
	add.s64 	%rd37, %rd4, %rd27;
	ld.global.f32 	%f38, [%rd37];
	cvt.f64.f32 	%fd8, %f38;
	mov.f64 	%fd9, 0d3FF0000000000000;
	sub.f64 	%fd10, %fd9, %fd8;
	mul.f64 	%fd11, %fd10, %fd8;
	mul.f64 	%fd12, %fd11, %fd7;
	cvt.rn.f32.f64 	%f39, %fd12;
	mov.u64 	%rd38, _fc1_del;
	add.s64 	%rd39, %rd38, %rd35;
	add.s64 	%rd5, %rd39, %rd27;
	st.global.f32 	[%rd5], %f39;
	setp.gt.u32 	%p2, %r2, 9;
	@%p2 bra 	$L__BB6_15;
	setp.ne.s32 	%p3, %r1, 0;
	@%p3 bra 	$L__BB6_4;
	mov.u64 	%rd41, _fc2_db;
	add.s64 	%rd42, %rd41, %rd27;
	ld.global.f32 	%f40, [%rd42];
	add.s64 	%rd44, %rd32, %rd27;
	ld.global.f32 	%f41, [%rd44];
	add.f32 	%f42, %f41, %f40;
	ld.global.f32 	%f43, [%rd44+40];
	add.f32 	%f44, %f43, %f42;
	ld.global.f32 	%f45, [%rd44+80];
	add.f32 	%f46, %f45, %f44;
	ld.global.f32 	%f47, [%rd44+120];
	add.f32 	%f48, %f47, %f46;
	ld.global.f32 	%f49, [%rd44+160];
	add.f32 	%f50, %f49, %f48;
	ld.global.f32 	%f51, [%rd44+200];
	add.f32 	%f52, %f51, %f50;
	ld.global.f32 	%f53, [%rd44+240];
	add.f32 	%f54, %f53, %f52;
	ld.global.f32 	%f55, [%rd44+280];
	add.f32 	%f56, %f55, %f54;
	ld.global.f32 	%f57, [%rd44+320];
	add.f32 	%f58, %f57, %f56;
	ld.global.f32 	%f59, [%rd44+360];
	add.f32 	%f60, %f59, %f58;
	div.rn.f32 	%f61, %f60, 0fC1200000;
	mov.u64 	%rd45, _fc2_b;
	add.s64 	%rd46, %rd45, %rd27;
	ld.global.f32 	%f62, [%rd46];
	add.f32 	%f63, %f62, %f61;
	st.global.f32 	[%rd46], %f63;
	mov.b32 	%r12, 0;
	st.global.u32 	[%rd42], %r12;
$L__BB6_4:
	mul.wide.u32 	%rd47, %r2, 56;
	add.s64 	%rd6, %rd3, %rd47;
	mov.b32 	%r25, 0;
	mul.wide.s32 	%rd49, %r1, 600;
	mov.u64 	%rd50, _fc2_del_w;
	mul.wide.u32 	%rd51, %r2, 60;
	add.s64 	%rd52, %rd50, %rd51;
	mov.u64 	%rd53, _fc2_dw;
	add.s64 	%rd54, %rd53, %rd51;
$L__BB6_5:
	setp.ne.s32 	%p4, %r1, 0;
	mul.wide.u32 	%rd48, %r25, 4;
	add.s64 	%rd7, %rd4, %rd48;
	ld.global.f32 	%f64, [%rd7];
	mul.f32 	%f65, %f303, %f64;
	add.s64 	%rd9, %rd52, %rd48;
	add.s64 	%rd8, %rd9, %rd49;
	st.global.f32 	[%rd8], %f65;
	bar.sync 	0;
	add.s64 	%rd10, %rd54, %rd48;
	add.s64 	%rd11, %rd6, %rd48;
	@%p4 bra 	$L__BB6_7;
	ld.global.f32 	%f66, [%rd10];
	ld.global.f32 	%f67, [%rd9];
	add.f32 	%f68, %f67, %f66;
	ld.global.f32 	%f69, [%rd9+600];
	add.f32 	%f70, %f69, %f68;
	ld.global.f32 	%f71, [%rd9+1200];
	add.f32 	%f72, %f71, %f70;
	ld.global.f32 	%f73, [%rd9+1800];
	add.f32 	%f74, %f73, %f72;
	ld.global.f32 	%f75, [%rd9+2400];
	add.f32 	%f76, %f75, %f74;
	ld.global.f32 	%f77, [%rd9+3000];
	add.f32 	%f78, %f77, %f76;
	ld.global.f32 	%f79, [%rd9+3600];
	add.f32 	%f80, %f79, %f78;
	ld.global.f32 	%f81, [%rd9+4200];
	add.f32 	%f82, %f81, %f80;
	ld.global.f32 	%f83, [%rd9+4800];
	add.f32 	%f84, %f83, %f82;
	ld.global.f32 	%f85, [%rd9+5400];
	add.f32 	%f86, %f85, %f84;
	div.rn.f32 	%f87, %f86, 0fC1200000;
	ld.global.f32 	%f88, [%rd11];
	add.f32 	%f89, %f88, %f87;
	st.global.f32 	[%rd11], %f89;
	mov.b32 	%r14, 0;
	st.global.u32 	[%rd10], %r14;
$L__BB6_7:
	ld.global.f32 	%f90, [%rd2];
	ld.global.f32 	%f91, [%rd7+4];
	mul.f32 	%f92, %f90, %f91;
	st.global.f32 	[%rd8+4], %f92;
	bar.sync 	0;
	@%p4 bra 	$L__BB6_9;
	ld.global.f32 	%f93, [%rd10+4];
	ld.global.f32 	%f94, [%rd9+4];
	add.f32 	%f95, %f94, %f93;
	ld.global.f32 	%f96, [%rd9+604];
	add.f32 	%f97, %f96, %f95;
	ld.global.f32 	%f98, [%rd9+1204];
	add.f32 	%f99, %f98, %f97;
	ld.global.f32 	%f100, [%rd9+1804];
	add.f32 	%f101, %f100, %f99;
	ld.global.f32 	%f102, [%rd9+2404];
	add.f32 	%f103, %f102, %f101;
	ld.global.f32 	%f104, [%rd9+3004];
	add.f32 	%f105, %f104, %f103;
	ld.global.f32 	%f106, [%rd9+3604];
	add.f32 	%f107, %f106, %f105;
	ld.global.f32 	%f108, [%rd9+4204];
	add.f32 	%f109, %f108, %f107;
	ld.global.f32 	%f110, [%rd9+4804];
	add.f32 	%f111, %f110, %f109;
	ld.global.f32 	%f112, [%rd9+5404];
	add.f32 	%f113, %f112, %f111;
	div.rn.f32 	%f114, %f113, 0fC1200000;
	ld.global.f32 	%f115, [%rd11+4];
	add.f32 	%f116, %f115, %f114;
	st.global.f32 	[%rd11+4], %f116;
	mov.b32 	%r15, 0;
	st.global.u32 	[%rd10+4], %r15;
$L__BB6_9:
	ld.global.f32 	%f117, [%rd2];
	ld.global.f32 	%f118, [%rd7+8];
	mul.f32 	%f119, %f117, %f118;
	st.global.f32 	[%rd8+8], %f119;
	bar.sync 	0;
	@%p4 bra 	$L__BB6_11;
	ld.global.f32 	%f120, [%rd10+8];
	ld.global.f32 	%f121, [%rd9+8];
	add.f32 	%f122, %f121, %f120;
	ld.global.f32 	%f123, [%rd9+608];
	add.f32 	%f124, %f123, %f122;
	ld.global.f32 	%f125, [%rd9+1208];
	add.f32 	%f126, %f125, %f124;
	ld.global.f32 	%f127, [%rd9+1808];
	add.f32 	%f128, %f127, %f126;
	ld.global.f32 	%f129, [%rd9+2408];
	add.f32 	%f130, %f129, %f128;
	ld.global.f32 	%f131, [%rd9+3008];
	add.f32 	%f132, %f131, %f130;
	ld.global.f32 	%f133, [%rd9+3608];
	add.f32 	%f134, %f133, %f132;
	ld.global.f32 	%f135, [%rd9+4208];
	add.f32 	%f136, %f135, %f134;
	ld.global.f32 	%f137, [%rd9+4808];
	add.f32 	%f138, %f137, %f136;
	ld.global.f32 	%f139, [%rd9+5408];
	add.f32 	%f140, %f139, %f138;
	div.rn.f32 	%f141, %f140, 0fC1200000;
	ld.global.f32 	%f142, [%rd11+8];
	add.f32 	%f143, %f142, %f141;
	st.global.f32 	[%rd11+8], %f143;
	mov.b32 	%r16, 0;
	st.global.u32 	[%rd10+8], %r16;
$L__BB6_11:
	setp.eq.s32 	%p7, %r25, 12;
	@%p7 bra 	$L__BB6_15;
	ld.global.f32 	%f144, [%rd2];
	ld.global.f32 	%f145, [%rd7+12];
	mul.f32 	%f146, %f144, %f145;
	st.global.f32 	[%rd8+12], %f146;
	bar.sync 	0;
	@%p4 bra 	$L__BB6_14;
	ld.global.f32 	%f147, [%rd10+12];
	ld.global.f32 	%f148, [%rd9+12];
	add.f32 	%f149, %f148, %f147;
	ld.global.f32 	%f150, [%rd9+612];
	add.f32 	%f151, %f150, %f149;
	ld.global.f32 	%f152, [%rd9+1212];
	add.f32 	%f153, %f152, %f151;
	ld.global.f32 	%f154, [%rd9+1812];
	add.f32 	%f155, %f154, %f153;
	ld.global.f32 	%f156, [%rd9+2412];
	add.f32 	%f157, %f156, %f155;
	ld.global.f32 	%f158, [%rd9+3012];
	add.f32 	%f159, %f158, %f157;
	ld.global.f32 	%f160, [%rd9+3612];
	add.f32 	%f161, %f160, %f159;
	ld.global.f32 	%f162, [%rd9+4212];
	add.f32 	%f163, %f162, %f161;
	ld.global.f32 	%f164, [%rd9+4812];
	add.f32 	%f165, %f164, %f163;
	ld.global.f32 	%f166, [%rd9+5412];
	add.f32 	%f167, %f166, %f165;
	div.rn.f32 	%f168, %f167, 0fC1200000;
	ld.global.f32 	%f169, [%rd11+12];
	add.f32 	%f170, %f169, %f168;
	st.global.f32 	[%rd11+12], %f170;
	mov.b32 	%r17, 0;
	st.global.u32 	[%rd10+12], %r17;
$L__BB6_14:
	add.s32 	%r25, %r25, 4;
	ld.global.f32 	%f303, [%rd2];
	bra.uni 	$L__BB6_5;
$L__BB6_15:
	setp.ne.s32 	%p9, %r1, 0;
	@%p9 bra 	$L__BB6_17;
	mov.u64 	%rd56, _fc1_db;
	add.s64 	%rd57, %rd56, %rd27;
	ld.global.f32 	%f171, [%rd57];
	mov.u64 	%rd58, _fc1_del;
	add.s64 	%rd59, %rd58, %rd27;
	ld.global.f32 	%f172, [%rd59];
	add.f32 	%f173, %f172, %f171;
	ld.global.f32 	%f174, [%rd59+60];
	add.f32 	%f175, %f174, %f173;
	ld.global.f32 	%f176, [%rd59+120];
	add.f32 	%f177, %f176, %f175;
	ld.global.f32 	%f178, [%rd59+180];
	add.f32 	%f179, %f178, %f177;
	ld.global.f32 	%f180, [%rd59+240];
	add.f32 	%f181, %f180, %f179;
	ld.global.f32 	%f182, [%rd59+300];
	add.f32 	%f183, %f182, %f181;
	ld.global.f32 	%f184, [%rd59+360];
	add.f32 	%f185, %f184, %f183;
	ld.global.f32 	%f186, [%rd59+420];
	add.f32 	%f187, %f186, %f185;
	ld.global.f32 	%f188, [%rd59+480];
	add.f32 	%f189, %f188, %f187;
	ld.global.f32 	%f190, [%rd59+540];
	add.f32 	%f191, %f190, %f189;
	div.rn.f32 	%f192, %f191, 0fC1200000;
	mov.u64 	%rd60, _fc1_b;
	add.s64 	%rd61, %rd60, %rd27;
	ld.global.f32 	%f193, [%rd61];
	add.f32 	%f194, %f193, %f192;
	st.global.f32 	[%rd61], %f194;
	mov.b32 	%r18, 0;
	st.global.u32 	[%rd57], %r18;
$L__BB6_17:
	mul.wide.s32 	%rd62, %r1, 47040;
	mov.u64 	%rd63, _fc1_del_w;
	mul.wide.u32 	%rd64, %r2, 3136;
	add.s64 	%rd13, %rd63, %rd64;
	add.s64 	%rd12, %rd13, %rd62;
	mul.wide.s32 	%rd65, %r1, 3136;
	mov.u64 	%rd66, _input;
	add.s64 	%rd67, %rd65, %rd66;
	add.s64 	%rd14, %rd67, 8;
	or.b64  	%rd68, %rd64, 12;
	mov.u64 	%rd69, _fc1_w;
	add.s64 	%rd15, %rd69, %rd68;
	mov.u64 	%rd70, _fc1_dw;
	add.s64 	%rd16, %rd70, %rd68;
	mov.b32 	%r26, 0;
$L__BB6_18:
	mul.wide.u32 	%rd75, %r26, 112;
	mov.b32 	%r27, 0;
$L__BB6_19:
	setp.ne.s32 	%p10, %r1, 0;
	ld.global.f32 	%f195, [%rd5];
	add.s64 	%rd19, %rd14, %rd75;
	ld.global.f32 	%f196, [%rd19+-8];
	mul.f32 	%f197, %f195, %f196;
	add.s64 	%rd20, %rd12, %rd75;
	st.global.f32 	[%rd20], %f197;
	bar.sync 	0;
	add.s64 	%rd21, %rd13, %rd75;
	add.s64 	%rd22, %rd15, %rd75;
	@%p10 bra 	$L__BB6_21;
	add.s64 	%rd71, %rd16, %rd75;
	ld.global.f32 	%f198, [%rd71+-12];
	ld.global.f32 	%f199, [%rd21];
	add.f32 	%f200, %f199, %f198;
	ld.global.f32 	%f201, [%rd21+47040];
	add.f32 	%f202, %f201, %f200;
	ld.global.f32 	%f203, [%rd21+94080];
	add.f32 	%f204, %f203, %f202;
	ld.global.f32 	%f205, [%rd21+141120];
	add.f32 	%f206, %f205, %f204;
	ld.global.f32 	%f207, [%rd21+188160];
	add.f32 	%f208, %f207, %f206;
	ld.global.f32 	%f209, [%rd21+235200];
	add.f32 	%f210, %f209, %f208;
	ld.global.f32 	%f211, [%rd21+282240];
	add.f32 	%f212, %f211, %f210;
	ld.global.f32 	%f213, [%rd21+329280];
	add.f32 	%f214, %f213, %f212;
	ld.global.f32 	%f215, [%rd21+376320];
	add.f32 	%f216, %f215, %f214;
	ld.global.f32 	%f217, [%rd21+423360];
	add.f32 	%f218, %f217, %f216;
	div.rn.f32 	%f219, %f218, 0fC1200000;
	ld.global.f32 	%f220, [%rd22+-12];
	add.f32 	%f221, %f220, %f219;
	st.global.f32 	[%rd22+-12], %f221;
	mov.b32 	%r21, 0;
	st.global.u32 	[%rd71+-12], %r21;
$L__BB6_21:
	ld.global.f32 	%f222, [%rd5];
	ld.global.f32 	%f223, [%rd19+-4];
	mul.f32 	%f224, %f222, %f223;
	st.global.f32 	[%rd20+4], %f224;
	bar.sync 	0;
	@%p10 bra 	$L__BB6_23;
	add.s64 	%rd72, %rd16, %rd75;
	ld.global.f32 	%f225, [%rd72+-8];
	ld.global.f32 	%f226, [%rd21+4];
	add.f32 	%f227, %f226, %f225;
	ld.global.f32 	%f228, [%rd21+47044];
	add.f32 	%f229, %f228, %f227;
	ld.global.f32 	%f230, [%rd21+94084];
	add.f32 	%f231, %f230, %f229;
	ld.global.f32 	%f232, [%rd21+141124];
	add.f32 	%f233, %f232, %f231;
	ld.global.f32 	%f234, [%rd21+188164];
	add.f32 	%f235, %f234, %f233;
	ld.global.f32 	%f236, [%rd21+235204];
	add.f32 	%f237, %f236, %f235;
	ld.global.f32 	%f238, [%rd21+282244];
	add.f32 	%f239, %f238, %f237;
	ld.global.f32 	%f240, [%rd21+329284];
	add.f32 	%f241, %f240, %f239;
	ld.global.f32 	%f242, [%rd21+376324];
	add.f32 	%f243, %f242, %f241;
	ld.global.f32 	%f244, [%rd21+423364];
	add.f32 	%f245, %f244, %f243;
	div.rn.f32 	%f246, %f245, 0fC1200000;
	ld.global.f32 	%f247, [%rd22+-8];
	add.f32 	%f248, %f247, %f246;
	st.global.f32 	[%rd22+-8], %f248;
	mov.b32 	%r22, 0;
	st.global.u32 	[%rd72+-8], %r22;
$L__BB6_23:
	ld.global.f32 	%f249, [%rd5];
	ld.global.f32 	%f250, [%rd19];
	mul.f32 	%f251, %f249, %f250;
	st.global.f32 	[%rd20+8], %f251;
	bar.sync 	0;
	@%p10 bra 	$L__BB6_25;
	add.s64 	%rd73, %rd16, %rd75;
	ld.global.f32 	%f252, [%rd73+-4];
	ld.global.f32 	%f253, [%rd21+8];
	add.f32 	%f254, %f253, %f252;
	ld.global.f32 	%f255, [%rd21+47048];
	add.f32 	%f256, %f255, %f254;
	ld.global.f32 	%f257, [%rd21+94088];
	add.f32 	%f258, %f257, %f256;
	ld.global.f32 	%f259, [%rd21+141128];
	add.f32 	%f260, %f259, %f258;
	ld.global.f32 	%f261, [%rd21+188168];
	add.f32 	%f262, %f261, %f260;
	ld.global.f32 	%f263, [%rd21+235208];
	add.f32 	%f264, %f263, %f262;
	ld.global.f32 	%f265, [%rd21+282248];
	add.f32 	%f266, %f265, %f264;
	ld.global.f32 	%f267, [%rd21+329288];
	add.f32 	%f268, %f267, %f266;
	ld.global.f32 	%f269, [%rd21+376328];
	add.f32 	%f270, %f269, %f268;
	ld.global.f32 	%f271, [%rd21+423368];
	add.f32 	%f272, %f271, %f270;
	div.rn.f32 	%f273, %f272, 0fC1200000;
	ld.global.f32 	%f274, [%rd22+-4];
	add.f32 	%f275, %f274, %f273;
	st.global.f32 	[%rd22+-4], %f275;
	mov.b32 	%r23, 0;
	st.global.u32 	[%rd73+-4], %r23;
$L__BB6_25:
	ld.global.f32 	%f276, [%rd5];
	ld.global.f32 	%f277, [%rd19+4];
	mul.f32 	%f278, %f276, %f277;
	st.global.f32 	[%rd20+12], %f278;
	bar.sync 	0;
	@%p10 bra 	$L__BB6_27;
	add.s64 	%rd74, %rd16, %rd75;
	ld.global.f32 	%f279, [%rd74];
	ld.global.f32 	%f280, [%rd21+12];
	add.f32 	%f281, %f280, %f279;
	ld.global.f32 	%f282, [%rd21+47052];
	add.f32 	%f283, %f282, %f281;
	ld.global.f32 	%f284, [%rd21+94092];
	add.f32 	%f285, %f284, %f283;
	ld.global.f32 	%f286, [%rd21+141132];
	add.f32 	%f287, %f286, %f285;
	ld.global.f32 	%f288, [%rd21+188172];
	add.f32 	%f289, %f288, %f287;
	ld.global.f32 	%f290, [%rd21+235212];
	add.f32 	%f291, %f290, %f289;
	ld.global.f32 	%f292, [%rd21+282252];
	add.f32 	%f293, %f292, %f291;
	ld.global.f32 	%f294, [%rd21+329292];
	add.f32 	%f295, %f294, %f293;
	ld.global.f32 	%f296, [%rd21+376332];
	add.f32 	%f297, %f296, %f295;
	ld.global.f32 	%f298, [%rd21+423372];
	add.f32 	%f299, %f298, %f297;
	div.rn.f32 	%f300, %f299, 0fC1200000;
	ld.global.f32 	%f301, [%rd22];
	add.f32 	%f302, %f301, %f300;
	st.global.f32 	[%rd22], %f302;
	mov.b32 	%r24, 0;
	st.global.u32 	[%rd74], %r24;
$L__BB6_27:
	add.s32 	%r27, %r27, 4;
	add.s64 	%rd75, %rd75, 16;
	setp.ne.s32 	%p14, %r27, 28;
	@%p14 bra 	$L__BB6_19;
	add.s32 	%r26, %r26, 1;
	setp.ne.s32 	%p15, %r26, 28;
	@%p15 bra 	$L__BB6_18;
$L__BB6_29:
	ret;

}
	// .globl	_Z16_set_input_traini
.visible .entry _Z16_set_input_traini(
	.param .u32 _Z16_set_input_traini_param_0
)
{
	.reg .pred 	%p<4>;
	.reg .b32 	%r<11>;
	.reg .b32 	%f<2>;
	.reg .b64 	%rd<11>;

	ld.param.u32 	%r3, [_Z16_set_input_traini_param_0];
	mov.u32 	%r4, %tid.x;
	mov.u32 	%r5, %ntid.x;
	mov.u32 	%r6, %ctaid.x;
	mad.lo.s32 	%r1, %r5, %r6, %r4;
	mov.u32 	%r7, %tid.y;
	mov.u32 	%r8, %ntid.y;
	mov.u32 	%r9, %ctaid.y;
	mad.lo.s32 	%r10, %r8, %r9, %r7;
	setp.gt.s32 	%p1, %r1, 27;
	setp.gt.u32 	%p2, %r10, 27;
	or.pred  	%p3, %p1, %p2;
	@%p3 bra 	$L__BB7_2;
	mul.wide.s32 	%rd1, %r3, 3136;
	mov.u64 	%rd2, _train_image;
	add.s64 	%rd3, %rd2, %rd1;
	mul.wide.s32 	%rd4, %r1, 112;
	add.s64 	%rd5, %rd3, %rd4;
	mul.wide.u32 	%rd6, %r10, 4;
	add.s64 	%rd7, %rd5, %rd6;
	ld.global.f32 	%f1, [%rd7];
	mov.u64 	%rd8, _input;
	add.s64 	%rd9, %rd8, %rd4;
	add.s64 	%rd10, %rd9, %rd6;
	st.global.f32 	[%rd10], %f1;
$L__BB7_2:
	ret;

}
	// .globl	_Z15_set_input_testi
.visible .entry _Z15_set_input_testi(
	.param .u32 _Z15_set_input_testi_param_0
)
{
	.reg .pred 	%p<4>;
	.reg .b32 	%r<11>;
	.reg .b32 	%f<2>;
	.reg .b64 	%rd<11>;

	ld.param.u32 	%r3, [_Z15_set_input_testi_param_0];
	mov.u32 	%r4, %tid.x;
	mov.u32 	%r5, %ntid.x;
	mov.u32 	%r6, %ctaid.x;
	mad.lo.s32 	%r1, %r5, %r6, %r4;
	mov.u32 	%r7, %tid.y;
	mov.u32 	%r8, %ntid.y;
	mov.u32 	%r9, %ctaid.y;
	mad.lo.s32 	%r10, %r8, %r9, %r7;
	setp.gt.s32 	%p1, %r1, 27;
	setp.gt.u32 	%p2, %r10, 27;
	or.pred  	%p3, %p1, %p2;
	@%p3 bra 	$L__BB8_2;
	mul.wide.s32 	%rd1, %r3, 3136;
	mov.u64 	%rd2, _test_image;
	add.s64 	%rd3, %rd2, %rd1;
	mul.wide.s32 	%rd4, %r1, 112;
	add.s64 	%rd5, %rd3, %rd4;
	mul.wide.u32 	%rd6, %r10, 4;
	add.s64 	%rd7, %rd5, %rd6;
	ld.global.f32 	%f1, [%rd7];
	mov.u64 	%rd8, _input;
	add.s64 	%rd9, %rd8, %rd4;
	add.s64 	%rd10, %rd9, %rd6;
	st.global.f32 	[%rd10], %f1;
$L__BB8_2:
	ret;

}
	// .globl	_Z11_1input_fc1v
.visible .entry _Z11_1input_fc1v()
{
	.reg .pred 	%p<2>;
	.reg .b32 	%r<8>;
	.reg .b32 	%f<103>;
	.reg .b64 	%rd<20>;

	mov.u32 	%r1, %ctaid.x;
	mul.wide.u32 	%rd7, %r1, 3136;
	mov.u64 	%rd8, _fc1_w;
	add.s64 	%rd9, %rd7, %rd8;
	add.s64 	%rd18, %rd9, 56;
	mov.u64 	%rd10, _input;
	add.s64 	%rd19, %rd10, 56;
	mov.b32 	%r7, 0;
	mov.f32 	%f102, 0f00000000;
$L__BB9_1:
	ld.global.f32 	%f4, [%rd19+-56];
	ld.global.f32 	%f5, [%rd18+-56];
	fma.rn.f32 	%f6, %f4, %f5, %f102;
	ld.global.f32 	%f7, [%rd19+-52];
	ld.global.f32 	%f8, [%rd18+-52];
	fma.rn.f32 	%f9, %f7, %f8, %f6;
	ld.global.f32 	%f10, [%rd19+-48];
	ld.global.f32 	%f11, [%rd18+-48];
	fma.rn.f32 	%f12, %f10, %f11, %f9;
	ld.global.f32 	%f13, [%rd19+-44];
	ld.global.f32 	%f14, [%rd18+-44];
	fma.rn.f32 	%f15, %f13, %f14, %f12;
	ld.global.f32 	%f16, [%rd19+-40];
	ld.global.f32 	%f17, [%rd18+-40];
	fma.rn.f32 	%f18, %f16, %f17, %f15;
	ld.global.f32 	%f19, [%rd19+-36];
	ld.global.f32 	%f20, [%rd18+-36];
	fma.rn.f32 	%f21, %f19, %f20, %f18;
	ld.global.f32 	%f22, [%rd19+-32];
	ld.global.f32 	%f23, [%rd18+-32];
	fma.rn.f32 	%f24, %f22, %f23, %f21;
	ld.global.f32 	%f25, [%rd19+-28];
	ld.global.f32 	%f26, [%rd18+-28];
	fma.rn.f32 	%f27, %f25, %f26, %f24;
	ld.global.f32 	%f28, [%rd19+-24];
	ld.global.f32 	%f29, [%rd18+-24];
	fma.rn.f32 	%f30, %f28, %f29, %f27;
	ld.global.f32 	%f31, [%rd19+-20];
	ld.global.f32 	%f32, [%rd18+-20];
	fma.rn.f32 	%f33, %f31, %f32, %f30;
	ld.global.f32 	%f34, [%rd19+-16];
	ld.global.f32 	%f35, [%rd18+-16];
	fma.rn.f32 	%f36, %f34, %f35, %f33;
	ld.global.f32 	%f37, [%rd19+-12];
	ld.global.f32 	%f38, [%rd18+-12];
	fma.rn.f32 	%f39, %f37, %f38, %f36;
	ld.global.f32 	%f40, [%rd19+-8];
	ld.global.f32 	%f41, [%rd18+-8];
	fma.rn.f32 	%f42, %f40, %f41, %f39;
	ld.global.f32 	%f43, [%rd19+-4];
	ld.global.f32 	%f44, [%rd18+-4];
	fma.rn.f32 	%f45, %f43, %f44, %f42;
	ld.global.f32 	%f46, [%rd19];
	ld.global.f32 	%f47, [%rd18];
	fma.rn.f32 	%f48, %f46, %f47, %f45;
	ld.global.f32 	%f49, [%rd19+4];
	ld.global.f32 	%f50, [%rd18+4];
	fma.rn.f32 	%f51, %f49, %f50, %f48;
	ld.global.f32 	%f52, [%rd19+8];
	ld.global.f32 	%f53, [%rd18+8];
	fma.rn.f32 	%f54, %f52, %f53, %f51;
	ld.global.f32 	%f55, [%rd19+12];
	ld.global.f32 	%f56, [%rd18+12];
	fma.rn.f32 	%f57, %f55, %f56, %f54;
	ld.global.f32 	%f58, [%rd19+16];
	ld.global.f32 	%f59, [%rd18+16];
	fma.rn.f32 	%f60, %f58, %f59, %f57;
	ld.global.f32 	%f61, [%rd19+20];
	ld.global.f32 	%f62, [%rd18+20];
	fma.rn.f32 	%f63, %f61, %f62, %f60;
	ld.global.f32 	%f64, [%rd19+24];
	ld.global.f32 	%f65, [%rd18+24];
	fma.rn.f32 	%f66, %f64, %f65, %f63;
	ld.global.f32 	%f67, [%rd19+28];
	ld.global.f32 	%f68, [%rd18+28];
	fma.rn.f32 	%f69, %f67, %f68, %f66;
	ld.global.f32 	%f70, [%rd19+32];
	ld.global.f32 	%f71, [%rd18+32];
	fma.rn.f32 	%f72, %f70, %f71, %f69;
	ld.global.f32 	%f73, [%rd19+36];
	ld.global.f32 	%f74, [%rd18+36];
	fma.rn.f32 	%f75, %f73, %f74, %f72;
	ld.global.f32 	%f76, [%rd19+40];
	ld.global.f32 	%f77, [%rd18+40];
	fma.rn.f32 	%f78, %f76, %f77, %f75;
	ld.global.f32 	%f79, [%rd19+44];
	ld.global.f32 	%f80, [%rd18+44];
	fma.rn.f32 	%f81, %f79, %f80, %f78;
	ld.global.f32 	%f82, [%rd19+48];
	ld.global.f32 	%f83, [%rd18+48];
	fma.rn.f32 	%f84, %f82, %f83, %f81;
	ld.global.f32 	%f85, [%rd19+52];
	ld.global.f32 	%f86, [%rd18+52];
	fma.rn.f32 	%f102, %f85, %f86, %f84;
	add.s32 	%r7, %r7, 1;
	add.s64 	%rd19, %rd19, 112;
	add.s64 	%rd18, %rd18, 112;
	setp.ne.s32 	%p1, %r7, 28;
	@%p1 bra 	$L__BB9_1;
	mul.wide.u32 	%rd11, %r1, 4;
	mov.u64 	%rd12, _fc1_z;
	add.s64 	%rd13, %rd12, %rd11;
	mov.u64 	%rd14, _fc1_b;
	add.s64 	%rd15, %rd14, %rd11;
	ld.global.f32 	%f87, [%rd15];
	add.f32 	%f88, %f87, %f102;
	st.global.f32 	[%rd13], %f88;
	fma.rn.f32 	%f89, %f88, 0fBBBB989D, 0f3F000000;
	cvt.sat.f32.f32 	%f90, %f89;
	mov.f32 	%f91, 0f4B400001;
	mov.f32 	%f92, 0f437C0000;
	fma.rm.f32 	%f93, %f90, %f92, %f91;
	add.f32 	%f94, %f93, 0fCB40007F;
	neg.f32 	%f95, %f94;
	fma.rn.f32 	%f96, %f88, 0fBFB8AA3B, %f95;
	fma.rn.f32 	%f97, %f88, 0fB2A57060, %f96;
	mov.b32 	%r5, %f93;
	shl.b32 	%r6, %r5, 23;
	mov.b32 	%f98, %r6;
	ex2.approx.ftz.f32 	%f99, %f97;
	fma.rn.f32 	%f100, %f99, %f98, 0f3F800000;
	rcp.rn.f32 	%f101, %f100;
	mov.u64 	%rd16, _fc1_a;
	add.s64 	%rd17, %rd16, %rd11;
	st.global.f32 	[%rd17], %f101;
	ret;

}
	// .globl	_Z9_1fc1_fc2v
.visible .entry _Z9_1fc1_fc2v()
{
	.reg .pred 	%p<2>;
	.reg .b32 	%r<7>;
	.reg .b32 	%f<61>;
	.reg .b64 	%rd<11>;

	mov.u32 	%r2, %tid.x;
	mov.u32 	%r3, %ntid.x;
	mov.u32 	%r4, %ctaid.x;
	mad.lo.s32 	%r1, %r3, %r4, %r2;
	setp.gt.s32 	%p1, %r1, 9;
	@%p1 bra 	$L__BB10_2;
	mul.wide.s32 	%rd1, %r1, 4;
	mov.u64 	%rd2, _fc2_z;
	add.s64 	%rd3, %rd2, %rd1;
	mul.wide.s32 	%rd4, %r1, 60;
	mov.u64 	%rd5, _fc2_w;
	add.s64 	%rd6, %rd5, %rd4;
	ld.global.f32 	%f1, [_fc1_a];
	ld.global.f32 	%f2, [%rd6];
	fma.rn.f32 	%f3, %f1, %f2, 0f00000000;
	ld.global.f32 	%f4, [_fc1_a+4];
	ld.global.f32 	%f5, [%rd6+4];
	fma.rn.f32 	%f6, %f4, %f5, %f3;
	ld.global.f32 	%f7, [_fc1_a+8];
	ld.global.f32 	%f8, [%rd6+8];
	fma.rn.f32 	%f9, %f7, %f8, %f6;
	ld.global.f32 	%f10, [_fc1_a+12];
	ld.global.f32 	%f11, [%rd6+12];
	fma.rn.f32 	%f12, %f10, %f11, %f9;
	ld.global.f32 	%f13, [_fc1_a+16];
	ld.global.f32 	%f14, [%rd6+16];
	fma.rn.f32 	%f15, %f13, %f14, %f12;
	ld.global.f32 	%f16, [_fc1_a+20];
	ld.global.f32 	%f17, [%rd6+20];
	fma.rn.f32 	%f18, %f16, %f17, %f15;
	ld.global.f32 	%f19, [_fc1_a+24];
	ld.global.f32 	%f20, [%rd6+24];
	fma.rn.f32 	%f21, %f19, %f20, %f18;
	ld.global.f32 	%f22, [_fc1_a+28];
	ld.global.f32 	%f23, [%rd6+28];
	fma.rn.f32 	%f24, %f22, %f23, %f21;
	ld.global.f32 	%f25, [_fc1_a+32];
	ld.global.f32 	%f26, [%rd6+32];
	fma.rn.f32 	%f27, %f25, %f26, %f24;
	ld.global.f32 	%f28, [_fc1_a+36];
	ld.global.f32 	%f29, [%rd6+36];
	fma.rn.f32 	%f30, %f28, %f29, %f27;
	ld.global.f32 	%f31, [_fc1_a+40];
	ld.global.f32 	%f32, [%rd6+40];
	fma.rn.f32 	%f33, %f31, %f32, %f30;
	ld.global.f32 	%f34, [_fc1_a+44];
	ld.global.f32 	%f35, [%rd6+44];
	fma.rn.f32 	%f36, %f34, %f35, %f33;
	ld.global.f32 	%f37, [_fc1_a+48];
	ld.global.f32 	%f38, [%rd6+48];
	fma.rn.f32 	%f39, %f37, %f38, %f36;
	ld.global.f32 	%f40, [_fc1_a+52];
	ld.global.f32 	%f41, [%rd6+52];
	fma.rn.f32 	%f42, %f40, %f41, %f39;
	ld.global.f32 	%f43, [_fc1_a+56];
	ld.global.f32 	%f44, [%rd6+56];
	fma.rn.f32 	%f45, %f43, %f44, %f42;
	mov.u64 	%rd7, _fc2_b;
	add.s64 	%rd8, %rd7, %rd1;
	ld.global.f32 	%f46, [%rd8];
	add.f32 	%f47, %f46, %f45;
	st.global.f32 	[%rd3], %f47;
	fma.rn.f32 	%f48, %f47, 0fBBBB989D, 0f3F000000;
	cvt.sat.f32.f32 	%f49, %f48;
	mov.f32 	%f50, 0f4B400001;
	mov.f32 	%f51, 0f437C0000;
	fma.rm.f32 	%f52, %f49, %f51, %f50;
	add.f32 	%f53, %f52, 0fCB40007F;
	neg.f32 	%f54, %f53;
	fma.rn.f32 	%f55, %f47, 0fBFB8AA3B, %f54;
	fma.rn.f32 	%f56, %f47, 0fB2A57060, %f55;
	mov.b32 	%r5, %f52;
	shl.b32 	%r6, %r5, 23;
	mov.b32 	%f57, %r6;
	ex2.approx.ftz.f32 	%f58, %f56;
	fma.rn.f32 	%f59, %f58, %f57, 0f3F800000;
	rcp.rn.f32 	%f60, %f59;
	mov.u64 	%rd9, _fc2_a;
	add.s64 	%rd10, %rd9, %rd1;
	st.global.f32 	[%rd10], %f60;
$L__BB10_2:
	ret;

}
	// .globl	_Z18_1set_answer_traini
.visible .entry _Z18_1set_answer_traini(
	.param .u32 _Z18_1set_answer_traini_param_0
)
{
	.reg .pred 	%p<3>;
	.reg .b32 	%r<8>;
	.reg .b32 	%f<2>;
	.reg .b64 	%rd<11>;

	ld.param.u32 	%r2, [_Z18_1set_answer_traini_param_0];
	mov.u32 	%r3, %tid.x;
	mov.u32 	%r4, %ntid.x;
	mov.u32 	%r5, %ctaid.x;
	mad.lo.s32 	%r1, %r4, %r5, %r3;
	setp.gt.s32 	%p1, %r1, 9;
	@%p1 bra 	$L__BB11_2;
	mul.wide.s32 	%rd1, %r1, 4;
	mov.u64 	%rd2, _fc2_a;
	add.s64 	%rd3, %rd2, %rd1;
	ld.global.f32 	%f1, [%rd3];
	mov.u64 	%rd4, _output;
	add.s64 	%rd5, %rd4, %rd1;
	st.global.f32 	[%rd5], %f1;
	mul.wide.s32 	%rd6, %r2, 4;
	mov.u64 	%rd7, _train_label;
	add.s64 	%rd8, %rd7, %rd6;
	ld.global.u32 	%r6, [%rd8];
	setp.eq.s32 	%p2, %r6, %r1;
	selp.u32 	%r7, 1, 0, %p2;
	mov.u64 	%rd9, _answer;
	add.s64 	%rd10, %rd9, %rd1;
	st.global.u32 	[%rd10], %r7;
$L__BB11_2:
	ret;

}
	// .globl	_Z17_1set_answer_testi
.visible .entry _Z17_1set_answer_testi(
	.param .u32 _Z17_1set_answer_testi_param_0
)
{
	.reg .pred 	%p<3>;
	.reg .b32 	%r<8>;
	.reg .b32 	%f<2>;
	.reg .b64 	%rd<11>;

	ld.param.u32 	%r2, [_Z17_1set_answer_testi_param_0];
	mov.u32 	%r3, %tid.x;
	mov.u32 	%r4, %ntid.x;
	mov.u32 	%r5, %ctaid.x;
	mad.lo.s32 	%r1, %r4, %r5, %r3;
	setp.gt.s32 	%p1, %r1, 9;
	@%p1 bra 	$L__BB12_2;
	mul.wide.s32 	%rd1, %r1, 4;
	mov.u64 	%rd2, _fc2_a;
	add.s64 	%rd3, %rd2, %rd1;
	ld.global.f32 	%f1, [%rd3];
	mov.u64 	%rd4, _output;
	add.s64 	%rd5, %rd4, %rd1;
	st.global.f32 	[%rd5], %f1;
	mul.wide.s32 	%rd6, %r2, 4;
	mov.u64 	%rd7, _test_label;
	add.s64 	%rd8, %rd7, %rd6;
	ld.global.u32 	%r6, [%rd8];
	setp.eq.s32 	%p2, %r6, %r1;
	selp.u32 	%r7, 1, 0, %p2;
	mov.u64 	%rd9, _answer;
	add.s64 	%rd10, %rd9, %rd1;
	st.global.u32 	[%rd10], %r7;
$L__BB12_2:
	ret;

}
	// .globl	_Z24_1check_answer_get_errorv
.visible .entry _Z24_1check_answer_get_errorv()
{
	.reg .b32 	%r<13>;
	.reg .b32 	%f<52>;
	.reg .b64 	%fd<31>;

	ld.global.u32 	%r1, [_correct_cnt];
	add.s32 	%r2, %r1, 1;
	st.global.u32 	[_correct_cnt], %r2;
	ld.global.f32 	%f1, [_avg_error];
	ld.global.f32 	%f2, [_output];
	ld.global.u32 	%r3, [_answer];
	cvt.rn.f32.s32 	%f3, %r3;
	sub.f32 	%f4, %f2, %f3;
	st.global.f32 	[_C], %f4;
	mul.f32 	%f5, %f4, %f4;
	cvt.f64.f32 	%fd1, %f5;
	cvt.f64.f32 	%fd2, %f1;
	fma.rn.f64 	%fd3, %fd1, 0d3FE0000000000000, %fd2;
	cvt.rn.f32.f64 	%f6, %fd3;
	ld.global.f32 	%f7, [_output+4];
	ld.global.u32 	%r4, [_answer+4];
	cvt.rn.f32.s32 	%f8, %r4;
	sub.f32 	%f9, %f7, %f8;
	st.global.f32 	[_C+4], %f9;
	mul.f32 	%f10, %f9, %f9;
	cvt.f64.f32 	%fd4, %f10;
	cvt.f64.f32 	%fd5, %f6;
	fma.rn.f64 	%fd6, %fd4, 0d3FE0000000000000, %fd5;
	cvt.rn.f32.f64 	%f11, %fd6;
	ld.global.f32 	%f12, [_output+8];
	ld.global.u32 	%r5, [_answer+8];
	cvt.rn.f32.s32 	%f13, %r5;
	sub.f32 	%f14, %f12, %f13;
	st.global.f32 	[_C+8], %f14;
	mul.f32 	%f15, %f14, %f14;
	cvt.f64.f32 	%fd7, %f15;
	cvt.f64.f32 	%fd8, %f11;
	fma.rn.f64 	%fd9, %fd7, 0d3FE0000000000000, %fd8;
	cvt.rn.f32.f64 	%f16, %fd9;
	ld.global.f32 	%f17, [_output+12];
	ld.global.u32 	%r6, [_answer+12];
	cvt.rn.f32.s32 	%f18, %r6;
	sub.f32 	%f19, %f17, %f18;
	st.global.f32 	[_C+12], %f19;
	mul.f32 	%f20, %f19, %f19;
	cvt.f64.f32 	%fd10, %f20;
	cvt.f64.f32 	%fd11, %f16;
	fma.rn.f64 	%fd12, %fd10, 0d3FE0000000000000, %fd11;
	cvt.rn.f32.f64 	%f21, %fd12;
	ld.global.f32 	%f22, [_output+16];
	ld.global.u32 	%r7, [_answer+16];
	cvt.rn.f32.s32 	%f23, %r7;
	sub.f32 	%f24, %f22, %f23;
	st.global.f32 	[_C+16], %f24;
	mul.f32 	%f25, %f24, %f24;
	cvt.f64.f32 	%fd13, %f25;
	cvt.f64.f32 	%fd14, %f21;
	fma.rn.f64 	%fd15, %fd13, 0d3FE0000000000000, %fd14;
	cvt.rn.f32.f64 	%f26, %fd15;
	ld.global.f32 	%f27, [_output+20];
	ld.global.u32 	%r8, [_answer+20];
	cvt.rn.f32.s32 	%f28, %r8;
	sub.f32 	%f29, %f27, %f28;
	st.global.f32 	[_C+20], %f29;
	mul.f32 	%f30, %f29, %f29;
	cvt.f64.f32 	%fd16, %f30;
	cvt.f64.f32 	%fd17, %f26;
	fma.rn.f64 	%fd18, %fd16, 0d3FE0000000000000, %fd17;
	cvt.rn.f32.f64 	%f31, %fd18;
	ld.global.f32 	%f32, [_output+24];
	ld.global.u32 	%r9, [_answer+24];
	cvt.rn.f32.s32 	%f33, %r9;
	sub.f32 	%f34, %f32, %f33;
	st.global.f32 	[_C+24], %f34;
	mul.f32 	%f35, %f34, %f34;
	cvt.f64.f32 	%fd19, %f35;
	cvt.f64.f32 	%fd20, %f31;
	fma.rn.f64 	%fd21, %fd19, 0d3FE0000000000000, %fd20;
	cvt.rn.f32.f64 	%f36, %fd21;
	ld.global.f32 	%f37, [_output+28];
	ld.global.u32 	%r10, [_answer+28];
	cvt.rn.f32.s32 	%f38, %r10;
	sub.f32 	%f39, %f37, %f38;
	st.global.f32 	[_C+28], %f39;
	mul.f32 	%f40, %f39, %f39;
	cvt.f64.f32 	%fd22, %f40;
	cvt.f64.f32 	%fd23, %f36;
	fma.rn.f64 	%fd24, %fd22, 0d3FE0000000000000, %fd23;
	cvt.rn.f32.f64 	%f41, %fd24;
	ld.global.f32 	%f42, [_output+32];
	ld.global.u32 	%r11, [_answer+32];
	cvt.rn.f32.s32 	%f43, %r11;
	sub.f32 	%f44, %f42, %f43;
	st.global.f32 	[_C+32], %f44;
	mul.f32 	%f45, %f44, %f44;
	cvt.f64.f32 	%fd25, %f45;
	cvt.f64.f32 	%fd26, %f41;
	fma.rn.f64 	%fd27, %fd25, 0d3FE0000000000000, %fd26;
	cvt.rn.f32.f64 	%f46, %fd27;
	ld.global.f32 	%f47, [_output+36];
	ld.global.u32 	%r12, [_answer+36];
	cvt.rn.f32.s32 	%f48, %r12;
	sub.f32 	%f49, %f47, %f48;
	st.global.f32 	[_C+36], %f49;
	mul.f32 	%f50, %f49, %f49;
	cvt.f64.f32 	%fd28, %f50;
	cvt.f64.f32 	%fd29, %f46;
	fma.rn.f64 	%fd30, %fd28, 0d3FE0000000000000, %fd29;
	cvt.rn.f32.f64 	%f51, %fd30;
	st.global.f32 	[_avg_error], %f51;
	ret;

}
	// .globl	_Z14_1update_fc2_bv
.visible .entry _Z14_1update_fc2_bv()
{
	.reg .pred 	%p<2>;
	.reg .b32 	%r<5>;
	.reg .b32 	%f<8>;
	.reg .b64 	%rd<10>;
	.reg .b64 	%fd<7>;

	mov.u32 	%r2, %tid.x;
	mov.u32 	%r3, %ntid.x;
	mov.u32 	%r4, %ctaid.x;
	mad.lo.s32 	%r1, %r3, %r4, %r2;
	setp.gt.s32 	%p1, %r1, 9;
	@%p1 bra 	$L__BB14_2;
	ld.const.f32 	%f1, [_alpha];
	mul.wide.s32 	%rd1, %r1, 4;
	mov.u64 	%rd2, _C;
	add.s64 	%rd3, %rd2, %rd1;
	ld.global.f32 	%f2, [%rd3];
	mul.f32 	%f3, %f1, %f2;
	cvt.f64.f32 	%fd1, %f3;
	mov.u64 	%rd4, _fc2_a;
	add.s64 	%rd5, %rd4, %rd1;
	ld.global.f32 	%f4, [%rd5];
	cvt.f64.f32 	%fd2, %f4;
	mov.f64 	%fd3, 0d3FF0000000000000;
	sub.f64 	%fd4, %fd3, %fd2;
	mul.f64 	%fd5, %fd4, %fd2;
	mul.f64 	%fd6, %fd5, %fd1;
	cvt.rn.f32.f64 	%f5, %fd6;
	mov.u64 	%rd6, _fc2_delta;
	add.s64 	%rd7, %rd6, %rd1;
	st.global.f32 	[%rd7], %f5;
	mov.u64 	%rd8, _fc2_db;
	add.s64 	%rd9, %rd8, %rd1;
	ld.global.f32 	%f6, [%rd9];
	add.f32 	%f7, %f6, %f5;
	st.global.f32 	[%rd9], %f7;
$L__BB14_2:
	ret;

}
	// .globl	_Z14_1update_fc2_wv
.visible .entry _Z14_1update_fc2_wv()
{
	.reg .pred 	%p<4>;
	.reg .b32 	%r<10>;
	.reg .b32 	%f<5>;
	.reg .b64 	%rd<11>;

	mov.u32 	%r3, %tid.x;
	mov.u32 	%r4, %ntid.x;
	mov.u32 	%r5, %ctaid.x;
	mad.lo.s32 	%r1, %r4, %r5, %r3;
	mov.u32 	%r6, %tid.y;
	mov.u32 	%r7, %ntid.y;
	mov.u32 	%r8, %ctaid.y;
	mad.lo.s32 	%r9, %r7, %r8, %r6;
	setp.gt.s32 	%p1, %r1, 9;
	setp.gt.u32 	%p2, %r9, 14;
	or.pred  	%p3, %p1, %p2;
	@%p3 bra 	$L__BB15_2;
	mul.wide.s32 	%rd1, %r1, 4;
	mov.u64 	%rd2, _fc2_delta;
	add.s64 	%rd3, %rd2, %rd1;
	ld.global.f32 	%f1, [%rd3];
	mul.wide.u32 	%rd4, %r9, 4;
	mov.u64 	%rd5, _fc1_a;
	add.s64 	%rd6, %rd5, %rd4;
	ld.global.f32 	%f2, [%rd6];
	mul.wide.s32 	%rd7, %r1, 60;
	mov.u64 	%rd8, _fc2_dw;
	add.s64 	%rd9, %rd8, %rd7;
	add.s64 	%rd10, %rd9, %rd4;
	ld.global.f32 	%f3, [%rd10];
	fma.rn.f32 	%f4, %f1, %f2, %f3;
	st.global.f32 	[%rd10], %f4;
$L__BB15_2:
	ret;

}
	// .globl	_Z14_1update_fc1_bv
.visible .entry _Z14_1update_fc1_bv()
{
	.reg .pred 	%p<2>;
	.reg .b32 	%r<5>;
	.reg .b32 	%f<35>;
	.reg .b64 	%rd<10>;
	.reg .b64 	%fd<7>;

	mov.u32 	%r2, %tid.x;
	mov.u32 	%r3, %ntid.x;
	mov.u32 	%r4, %ctaid.x;
	mad.lo.s32 	%r1, %r3, %r4, %r2;
	setp.gt.s32 	%p1, %r1, 14;
	@%p1 bra 	$L__BB16_2;
	mul.wide.s32 	%rd1, %r1, 4;
	mov.u64 	%rd2, _fc2_w;
	add.s64 	%rd3, %rd2, %rd1;
	ld.global.f32 	%f1, [_fc2_delta];
	ld.global.f32 	%f2, [%rd3];
	fma.rn.f32 	%f3, %f1, %f2, 0f00000000;
	ld.global.f32 	%f4, [_fc2_delta+4];
	ld.global.f32 	%f5, [%rd3+60];
	fma.rn.f32 	%f6, %f4, %f5, %f3;
	ld.global.f32 	%f7, [_fc2_delta+8];
	ld.global.f32 	%f8, [%rd3+120];
	fma.rn.f32 	%f9, %f7, %f8, %f6;
	ld.global.f32 	%f10, [_fc2_delta+12];
	ld.global.f32 	%f11, [%rd3+180];
	fma.rn.f32 	%f12, %f10, %f11, %f9;
	ld.global.f32 	%f13, [_fc2_delta+16];
	ld.global.f32 	%f14, [%rd3+240];
	fma.rn.f32 	%f15, %f13, %f14, %f12;
	ld.global.f32 	%f16, [_fc2_delta+20];
	ld.global.f32 	%f17, [%rd3+300];
	fma.rn.f32 	%f18, %f16, %f17, %f15;
	ld.global.f32 	%f19, [_fc2_delta+24];
	ld.global.f32 	%f20, [%rd3+360];
	fma.rn.f32 	%f21, %f19, %f20, %f18;
	ld.global.f32 	%f22, [_fc2_delta+28];
	ld.global.f32 	%f23, [%rd3+420];
	fma.rn.f32 	%f24, %f22, %f23, %f21;
	ld.global.f32 	%f25, [_fc2_delta+32];
	ld.global.f32 	%f26, [%rd3+480];
	fma.rn.f32 	%f27, %f25, %f26, %f24;
	ld.global.f32 	%f28, [_fc2_delta+36];
	ld.global.f32 	%f29, [%rd3+540];
	fma.rn.f32 	%f30, %f28, %f29, %f27;
	cvt.f64.f32 	%fd1, %f30;
	mov.u64 	%rd4, _fc1_a;
	add.s64 	%rd5, %rd4, %rd1;
	ld.global.f32 	%f31, [%rd5];
	cvt.f64.f32 	%fd2, %f31;
	mov.f64 	%fd3, 0d3FF0000000000000;
	sub.f64 	%fd4, %fd3, %fd2;
	mul.f64 	%fd5, %fd4, %fd2;
	mul.f64 	%fd6, %fd5, %fd1;
	cvt.rn.f32.f64 	%f32, %fd6;
	mov.u64 	%rd6, _fc1_delta;
	add.s64 	%rd7, %rd6, %rd1;
	st.global.f32 	[%rd7], %f32;
	mov.u64 	%rd8, _fc1_db;
	add.s64 	%rd9, %rd8, %rd1;
	ld.global.f32 	%f33, [%rd9];
	add.f32 	%f34, %f33, %f32;
	st.global.f32 	[%rd9], %f34;
$L__BB16_2:
	ret;

}
	// .globl	_Z14_1update_fc1_wv
.visible .entry _Z14_1update_fc1_wv()
{
	.reg .pred 	%p<4>;
	.reg .b32 	%r<15>;
	.reg .b32 	%f<5>;
	.reg .b64 	%rd<14>;

	mov.u32 	%r4, %tid.x;
	mov.u32 	%r5, %ntid.x;
	mov.u32 	%r6, %ctaid.x;
	mad.lo.s32 	%r1, %r5, %r6, %r4;
	mov.u32 	%r7, %tid.y;
	mov.u32 	%r8, %ntid.y;
	mov.u32 	%r9, %ctaid.y;
	mad.lo.s32 	%r10, %r8, %r9, %r7;
	mov.u32 	%r11, %tid.z;
	mov.u32 	%r12, %ntid.z;
	mov.u32 	%r13, %ctaid.z;
	mad.lo.s32 	%r3, %r12, %r13, %r11;
	setp.gt.s32 	%p1, %r1, 14;
	max.u32 	%r14, %r10, %r3;
	setp.gt.u32 	%p2, %r14, 27;
	or.pred  	%p3, %p2, %p1;
	@%p3 bra 	$L__BB17_2;
	mul.wide.s32 	%rd1, %r1, 4;
	mov.u64 	%rd2, _fc1_delta;
	add.s64 	%rd3, %rd2, %rd1;
	ld.global.f32 	%f1, [%rd3];
	mul.wide.u32 	%rd4, %r10, 112;
	mov.u64 	%rd5, _input;
	add.s64 	%rd6, %rd5, %rd4;
	mul.wide.u32 	%rd7, %r3, 4;
	add.s64 	%rd8, %rd6, %rd7;
	ld.global.f32 	%f2, [%rd8];
	mul.wide.s32 	%rd9, %r1, 3136;
	mov.u64 	%rd10, _fc1_dw;
	add.s64 	%rd11, %rd10, %rd9;
	add.s64 	%rd12, %rd11, %rd4;
	add.s64 	%rd13, %rd12, %rd7;
	ld.global.f32 	%f3, [%rd13];
	fma.rn.f32 	%f4, %f1, %f2, %f3;
	st.global.f32 	[%rd13], %f4;
$L__BB17_2:
	ret;

}
	// .globl	_Z14_1assign_fc2_bv
.visible .entry _Z14_1assign_fc2_bv()
{
	.reg .pred 	%p<2>;
	.reg .b32 	%r<7>;
	.reg .b32 	%f<6>;
	.reg .b64 	%rd<6>;

	mov.u32 	%r2, %tid.x;
	mov.u32 	%r3, %ntid.x;
	mov.u32 	%r4, %ctaid.x;
	mad.lo.s32 	%r1, %r3, %r4, %r2;
	setp.gt.s32 	%p1, %r1, 9;
	@%p1 bra 	$L__BB18_2;
	mul.wide.s32 	%rd1, %r1, 4;
	mov.u64 	%rd2, _fc2_db;
	add.s64 	%rd3, %rd2, %rd1;
	ld.global.f32 	%f1, [%rd3];
	ld.const.u32 	%r5, [_minibatch];
	cvt.rn.f32.s32 	%f2, %r5;
	div.rn.f32 	%f3, %f1, %f2;
	mov.u64 	%rd4, _fc2_b;
	add.s64 	%rd5, %rd4, %rd1;
	ld.global.f32 	%f4, [%rd5];
	sub.f32 	%f5, %f4, %f3;
	st.global.f32 	[%rd5], %f5;
	mov.b32 	%r6, 0;
	st.global.u32 	[%rd3], %r6;
$L__BB18_2:
	ret;

}
	// .globl	_Z14_1assign_fc2_wv
.visible .entry _Z14_1assign_fc2_wv()
{
	.reg .pred 	%p<4>;
	.reg .b32 	%r<12>;
	.reg .b32 	%f<6>;
	.reg .b64 	%rd<9>;

	mov.u32 	%r3, %tid.x;
	mov.u32 	%r4, %ntid.x;
	mov.u32 	%r5, %ctaid.x;
	mad.lo.s32 	%r1, %r4, %r5, %r3;
	mov.u32 	%r6, %tid.y;
	mov.u32 	%r7, %ntid.y;
	mov.u32 	%r8, %ctaid.y;
	mad.lo.s32 	%r9, %r7, %r8, %r6;
	setp.gt.s32 	%p1, %r1, 9;
	setp.gt.u32 	%p2, %r9, 14;
	or.pred  	%p3, %p1, %p2;
	@%p3 bra 	$L__BB19_2;
	mul.wide.s32 	%rd1, %r1, 60;
	mov.u64 	%rd2, _fc2_dw;
	add.s64 	%rd3, %rd2, %rd1;
	mul.wide.u32 	%rd4, %r9, 4;
	add.s64 	%rd5, %rd3, %rd4;
	ld.global.f32 	%f1, [%rd5];
	ld.const.u32 	%r10, [_minibatch];
	cvt.rn.f32.s32 	%f2, %r10;
	div.rn.f32 	%f3, %f1, %f2;
	mov.u64 	%rd6, _fc2_w;
	add.s64 	%rd7, %rd6, %rd1;
	add.s64 	%rd8, %rd7, %rd4;
	ld.global.f32 	%f4, [%rd8];
	sub.f32 	%f5, %f4, %f3;
	st.global.f32 	[%rd8], %f5;
	mov.b32 	%r11, 0;
	st.global.u32 	[%rd5], %r11;
$L__BB19_2:
	ret;

}
	// .globl	_Z14_1assign_fc1_bv
.visible .entry _Z14_1assign_fc1_bv()
{
	.reg .pred 	%p<2>;
	.reg .b32 	%r<7>;
	.reg .b32 	%f<6>;
	.reg .b64 	%rd<6>;

	mov.u32 	%r2, %tid.x;
	mov.u32 	%r3, %ntid.x;
	mov.u32 	%r4, %ctaid.x;
	mad.lo.s32 	%r1, %r3, %r4, %r2;
	setp.gt.s32 	%p1, %r1, 14;
	@%p1 bra 	$L__BB20_2;
	mul.wide.s32 	%rd1, %r1, 4;
	mov.u64 	%rd2, _fc1_db;
	add.s64 	%rd3, %rd2, %rd1;
	ld.global.f32 	%f1, [%rd3];
	ld.const.u32 	%r5, [_minibatch];
	cvt.rn.f32.s32 	%f2, %r5;
	div.rn.f32 	%f3, %f1, %f2;
	mov.u64 	%rd4, _fc1_b;
	add.s64 	%rd5, %rd4, %rd1;
	ld.global.f32 	%f4, [%rd5];
	sub.f32 	%f5, %f4, %f3;
	st.global.f32 	[%rd5], %f5;
	mov.b32 	%r6, 0;
	st.global.u32 	[%rd3], %r6;
$L__BB20_2:
	ret;

}
	// .globl	_Z14_1assign_fc1_wv
.visible .entry _Z14_1assign_fc1_wv()
{
	.reg .pred 	%p<4>;
	.reg .b32 	%r<17>;
	.reg .b32 	%f<6>;
	.reg .b64 	%rd<12>;

	mov.u32 	%r4, %tid.x;
	mov.u32 	%r5, %ntid.x;
	mov.u32 	%r6, %ctaid.x;
	mad.lo.s32 	%r1, %r5, %r6, %r4;
	mov.u32 	%r7, %tid.y;
	mov.u32 	%r8, %ntid.y;
	mov.u32 	%r9, %ctaid.y;
	mad.lo.s32 	%r10, %r8, %r9, %r7;
	mov.u32 	%r11, %tid.z;
	mov.u32 	%r12, %ntid.z;
	mov.u32 	%r13, %ctaid.z;
	mad.lo.s32 	%r3, %r12, %r13, %r11;
	setp.gt.s32 	%p1, %r1, 14;
	max.u32 	%r14, %r10, %r3;
	setp.gt.u32 	%p2, %r14, 27;
	or.pred  	%p3, %p2, %p1;
	@%p3 bra 	$L__BB21_2;
	mul.wide.s32 	%rd1, %r1, 3136;
	mov.u64 	%rd2, _fc1_dw;
	add.s64 	%rd3, %rd2, %rd1;
	mul.wide.u32 	%rd4, %r10, 112;
	add.s64 	%rd5, %rd3, %rd4;
	mul.wide.u32 	%rd6, %r3, 4;
	add.s64 	%rd7, %rd5, %rd6;
	ld.global.f32 	%f1, [%rd7];
	ld.const.u32 	%r15, [_minibatch];
	cvt.rn.f32.s32 	%f2, %r15;
	div.rn.f32 	%f3, %f1, %f2;
	mov.u64 	%rd8, _fc1_w;
	add.s64 	%rd9, %rd8, %rd1;
	add.s64 	%rd10, %rd9, %rd4;
	add.s64 	%rd11, %rd10, %rd6;
	ld.global.f32 	%f4, [%rd11];
	sub.f32 	%f5, %f4, %f3;
	st.global.f32 	[%rd11], %f5;
	mov.b32 	%r16, 0;
	st.global.u32 	[%rd7], %r16;
$L__BB21_2:
	ret;

}


// ===== COMPILED SASS (sm_100) =====

	.target	sm_100

	.elftype	@"ET_EXEC"


//--------------------- .note.nv.tkinfo           --------------------------
	.section	.note.nv.tkinfo,"",@"SHT_NOTE"
	.sectionflags	@"SHF_NOTE_NV_TKINFO"
	.tkinfo
        /*0018*/ 	.word	0x00000002
        /*0030*/ 	.string	""
        /*0030*/ 	.string	"ptxas"
        /*0030*/ 	.string	"Cuda compilation tools, release 13.0, V13.0.88"
        /*0030*/ 	.string	"Build cuda_13.0.r13.0/compiler.36424714_0"
        /*0030*/ 	.string	"-arch sm_100 -m 64 "



//--------------------- .note.nv.cuinfo           --------------------------
	.section	.note.nv.cuinfo,"",@"SHT_NOTE"
	.sectionflags	@"SHF_NOTE_NV_CUINFO"
        /*0018*/ 	.short	0x0002
        /*001a*/ 	.short	0x0064
        /*001c*/ 	.short	0x0082
	.zero		2


//--------------------- .nv.info                  --------------------------
	.section	.nv.info,"",@"SHT_CUDA_INFO"
	.align	4


	//----- nvinfo : EIATTR_REGCOUNT
	.align		4
        /*0000*/ 	.byte	0x04, 0x2f
        /*0002*/ 	.short	(.L_41 - .L_40)
	.align		4
.L_40:
        /*0004*/ 	.word	index@(_Z10_input_fc1i)
        /*0008*/ 	.word	0x00000010


	//----- nvinfo : EIATTR_FRAME_SIZE
	.align		4
.L_41:
        /*000c*/ 	.byte	0x04, 0x11
        /*000e*/ 	.short	(.L_43 - .L_42)
	.align		4
.L_42:
        /*0010*/ 	.word	index@($__internal_9_$__cuda_sm20_rcp_rn_f32_slowpath)
        /*0014*/ 	.word	0x00000000


	//----- nvinfo : EIATTR_FRAME_SIZE
	.align		4
.L_43:
        /*0018*/ 	.byte	0x04, 0x11
        /*001a*/ 	.short	(.L_45 - .L_44)
	.align		4
.L_44:
        /*001c*/ 	.word	index@(_Z10_input_fc1i)
        /*0020*/ 	.word	0x00000000


	//----- nvinfo : EIATTR_REGCOUNT
	.align		4
.L_45:
        /*0024*/ 	.byte	0x04, 0x2f
        /*0026*/ 	.short	(.L_47 - .L_46)
	.align		4
.L_46:
        /*0028*/ 	.word	index@(_Z15_input_fc1_testi)
        /*002c*/ 	.word	0x00000010


	//----- nvinfo : EIATTR_FRAME_SIZE
	.align		4
.L_47:
        /*0030*/ 	.byte	0x04, 0x11
        /*0032*/ 	.short	(.L_49 - .L_48)
	.align		4
.L_48:
        /*0034*/ 	.word	index@($__internal_8_$__cuda_sm20_rcp_rn_f32_slowpath)
        /*0038*/ 	.word	0x00000000


	//----- nvinfo : EIATTR_FRAME_SIZE
	.align		4
.L_49:
        /*003c*/ 	.byte	0x04, 0x11
        /*003e*/ 	.short	(.L_51 - .L_50)
	.align		4
.L_50:
        /*0040*/ 	.word	index@(_Z15_input_fc1_testi)
        /*0044*/ 	.word	0x00000000


	//----- nvinfo : EIATTR_REGCOUNT
	.align		4
.L_51:
        /*0048*/ 	.byte	0x04, 0x2f
        /*004a*/ 	.short	(.L_53 - .L_52)
	.align		4
.L_52:
        /*004c*/ 	.word	index@(_Z8_fc1_fc2v)
        /*0050*/ 	.word	0x00000010


	//----- nvinfo : EIATTR_FRAME_SIZE
	.align		4
.L_53:
        /*0054*/ 	.byte	0x04, 0x11
        /*0056*/ 	.short	(.L_55 - .L_54)
	.align		4
.L_54:
        /*0058*/ 	.word	index@($__internal_7_$__cuda_sm20_rcp_rn_f32_slowpath)
        /*005c*/ 	.word	0x00000000


	//----- nvinfo : EIATTR_FRAME_SIZE
	.align		4
.L_55:
        /*0060*/ 	.byte	0x04, 0x11
        /*0062*/ 	.short	(.L_57 - .L_56)
	.align		4
.L_56:
        /*0064*/ 	.word	index@(_Z8_fc1_fc2v)
        /*0068*/ 	.word	0x00000000


	//----- nvinfo : EIATTR_REGCOUNT
	.align		4
.L_57:
        /*006c*/ 	.byte	0x04, 0x2f
        /*006e*/ 	.short	(.L_59 - .L_58)
	.align		4
.L_58:
        /*0070*/ 	.word	index@(_Z17_set_answer_traini)
        /*0074*/ 	.word	0x00000012


	//----- nvinfo : EIATTR_FRAME_SIZE
	.align		4
.L_59:
        /*0078*/ 	.byte	0x04, 0x11
        /*007a*/ 	.short	(.L_61 - .L_60)
	.align		4
.L_60:
        /*007c*/ 	.word	index@(_Z17_set_answer_traini)
        /*0080*/ 	.word	0x00000000


	//----- nvinfo : EIATTR_REGCOUNT
	.align		4
.L_61:
        /*0084*/ 	.byte	0x04, 0x2f
        /*0086*/ 	.short	(.L_63 - .L_62)
	.align		4
.L_62:
        /*0088*/ 	.word	index@(_Z16_set_answer_testi)
        /*008c*/ 	.word	0x00000012


	//----- nvinfo : EIATTR_FRAME_SIZE
	.align		4
.L_63:
        /*0090*/ 	.byte	0x04, 0x11
        /*0092*/ 	.short	(.L_65 - .L_64)
	.align		4
.L_64:
        /*0094*/ 	.word	index@(_Z16_set_answer_testi)
        /*0098*/ 	.word	0x00000000


	//----- nvinfo : EIATTR_REGCOUNT
	.align		4
.L_65:
        /*009c*/ 	.byte	0x04, 0x2f
        /*009e*/ 	.short	(.L_67 - .L_66)
	.align		4
.L_66:
        /*00a0*/ 	.word	index@(_Z23_check_answer_get_errorv)
        /*00a4*/ 	.word	0x00000019


	//----- nvinfo : EIATTR_FRAME_SIZE
	.align		4
.L_67:
        /*00a8*/ 	.byte	0x04, 0x11
        /*00aa*/ 	.short	(.L_69 - .L_68)
	.align		4
.L_68:
        /*00ac*/ 	.word	index@(_Z23_check_answer_get_errorv)
        /*00b0*/ 	.word	0x00000000


	//----- nvinfo : EIATTR_REGCOUNT
	.align		4
.L_69:
        /*00b4*/ 	.byte	0x04, 0x2f
        /*00b6*/ 	.short	(.L_71 - .L_70)
	.align		4
.L_70:
        /*00b8*/ 	.word	index@(_Z26_calcDeltaAndUpdateWeightsv)
        /*00bc*/ 	.word	0x00000028


	//----- nvinfo : EIATTR_FRAME_SIZE
	.align		4
.L_71:
        /*00c0*/ 	.byte	0x04, 0x11
        /*00c2*/ 	.short	(.L_73 - .L_72)
	.align		4
.L_72:
        /*00c4*/ 	.word	index@($__internal_6_$__cuda_sm3x_div_rn_noftz_f32_slowpath)
        /*00c8*/ 	.word	0x00000000


	//----- nvinfo : EIATTR_FRAME_SIZE
	.align		4
.L_73:
        /*00cc*/ 	.byte	0x04, 0x11
        /*00ce*/ 	.short	(.L_75 - .L_74)
	.align		4
.L_74:
        /*00d0*/ 	.word	index@(_Z26_calcDeltaAndUpdateWeightsv)
        /*00d4*/ 	.word	0x00000000


	//----- nvinfo : EIATTR_REGCOUNT
	.align		4
.L_75:
        /*00d8*/ 	.byte	0x04, 0x2f
        /*00da*/ 	.short	(.L_77 - .L_76)
	.align		4
.L_76:
        /*00dc*/ 	.word	index@(_Z16_set_input_traini)
        /*00e0*/ 	.word	0x0000000c


	//----- nvinfo : EIATTR_FRAME_SIZE
	.align		4
.L_77:
        /*00e4*/ 	.byte	0x04, 0x11
        /*00e6*/ 	.short	(.L_79 - .L_78)
	.align		4
.L_78:
        /*00e8*/ 	.word	index@(_Z16_set_input_traini)
        /*00ec*/ 	.word	0x00000000


	//----- nvinfo : EIATTR_REGCOUNT
	.align		4
.L_79:
        /*00f0*/ 	.byte	0x04, 0x2f
        /*00f2*/ 	.short	(.L_81 - .L_80)
	.align		4
.L_80:
        /*00f4*/ 	.word	index@(_Z15_set_input_testi)
        /*00f8*/ 	.word	0x0000000c


	//----- nvinfo : EIATTR_FRAME_SIZE
	.align		4
.L_81:
        /*00fc*/ 	.byte	0x04, 0x11
        /*00fe*/ 	.short	(.L_83 - .L_82)
	.align		4
.L_82:
        /*0100*/ 	.word	index@(_Z15_set_input_testi)
        /*0104*/ 	.word	0x00000000


	//----- nvinfo : EIATTR_REGCOUNT
	.align		4
.L_83:
        /*0108*/ 	.byte	0x04, 0x2f
        /*010a*/ 	.short	(.L_85 - .L_84)
	.align		4
.L_84:
        /*010c*/ 	.word	index@(_Z11_1input_fc1v)
        /*0110*/ 	.word	0x0000001e


	//----- nvinfo : EIATTR_FRAME_SIZE
	.align		4
.L_85:
        /*0114*/ 	.byte	0x04, 0x11
        /*0116*/ 	.short	(.L_87 - .L_86)
	.align		4
.L_86:
        /*0118*/ 	.word	index@($__internal_5_$__cuda_sm20_rcp_rn_f32_slowpath)
        /*011c*/ 	.word	0x00000000


	//----- nvinfo : EIATTR_FRAME_SIZE
	.align		4
.L_87:
        /*0120*/ 	.byte	0x04, 0x11
        /*0122*/ 	.short	(.L_89 - .L_88)
	.align		4
.L_88:
        /*0124*/ 	.word	index@(_Z11_1input_fc1v)
        /*0128*/ 	.word	0x00000000


	//----- nvinfo : EIATTR_REGCOUNT
	.align		4
.L_89:
        /*012c*/ 	.byte	0x04, 0x2f
        /*012e*/ 	.short	(.L_91 - .L_90)
	.align		4
.L_90:
        /*0130*/ 	.word	index@(_Z9_1fc1_fc2v)
        /*0134*/ 	.word	0x00000020


	//----- nvinfo : EIATTR_FRAME_SIZE
	.align		4
.L_91:
        /*0138*/ 	.byte	0x04, 0x11
        /*013a*/ 	.short	(.L_93 - .L_92)
	.align		4
.L_92:
        /*013c*/ 	.word	index@($__internal_4_$__cuda_sm20_rcp_rn_f32_slowpath)
        /*0140*/ 	.word	0x00000000


	//----- nvinfo : EIATTR_FRAME_SIZE
	.align		4
.L_93:
        /*0144*/ 	.byte	0x04, 0x11
        /*0146*/ 	.short	(.L_95 - .L_94)
	.align		4
.L_94:
        /*0148*/ 	.word	index@(_Z9_1fc1_fc2v)
        /*014c*/ 	.word	0x00000000


	//----- nvinfo : EIATTR_REGCOUNT
	.align		4
.L_95:
        /*0150*/ 	.byte	0x04, 0x2f
        /*0152*/ 	.short	(.L_97 - .L_96)
	.align		4
.L_96:
        /*0154*/ 	.word	index@(_Z18_1set_answer_traini)
        /*0158*/ 	.word	0x0000000e


	//----- nvinfo : EIATTR_FRAME_SIZE
	.align		4
.L_97:
        /*015c*/ 	.byte	0x04, 0x11
        /*015e*/ 	.short	(.L_99 - .L_98)
	.align		4
.L_98:
        /*0160*/ 	.word	index@(_Z18_1set_answer_traini)
        /*0164*/ 	.word	0x00000000


	//----- nvinfo : EIATTR_REGCOUNT
	.align		4
.L_99:
        /*0168*/ 	.byte	0x04, 0x2f
        /*016a*/ 	.short	(.L_101 - .L_100)
	.align		4
.L_100:
        /*016c*/ 	.word	index@(_Z17_1set_answer_testi)
        /*0170*/ 	.word	0x0000000e


	//----- nvinfo : EIATTR_FRAME_SIZE
	.align		4
.L_101:
        /*0174*/ 	.byte	0x04, 0x11
        /*0176*/ 	.short	(.L_103 - .L_102)
	.align		4
.L_102:
        /*0178*/ 	.word	index@(_Z17_1set_answer_testi)
        /*017c*/ 	.word	0x00000000


	//----- nvinfo : EIATTR_REGCOUNT
	.align		4
.L_103:
        /*0180*/ 	.byte	0x04, 0x2f
        /*0182*/ 	.short	(.L_105 - .L_104)
	.align		4
.L_104:
        /*0184*/ 	.word	index@(_Z24_1check_answer_get_errorv)
        /*0188*/ 	.word	0x00000020


	//----- nvinfo : EIATTR_FRAME_SIZE
	.align		4
.L_105:
        /*018c*/ 	.byte	0x04, 0x11
        /*018e*/ 	.short	(.L_107 - .L_106)
	.align		4
.L_106:
        /*0190*/ 	.word	index@(_Z24_1check_answer_get_errorv)
        /*0194*/ 	.word	0x00000000


	//----- nvinfo : EIATTR_REGCOUNT
	.align		4
.L_107:
        /*0198*/ 	.byte	0x04, 0x2f
        /*019a*/ 	.short	(.L_109 - .L_108)
	.align		4
.L_108:
        /*019c*/ 	.word	index@(_Z14_1update_fc2_bv)
        /*01a0*/ 	.word	0x00000012


	//----- nvinfo : EIATTR_FRAME_SIZE
	.align		4
.L_109:
        /*01a4*/ 	.byte	0x04, 0x11
        /*01a6*/ 	.short	(.L_111 - .L_110)
	.align		4
.L_110:
        /*01a8*/ 	.word	index@(_Z14_1update_fc2_bv)
        /*01ac*/ 	.word	0x00000000


	//----- nvinfo : EIATTR_REGCOUNT
	.align		4
.L_111:
        /*01b0*/ 	.byte	0x04, 0x2f
        /*01b2*/ 	.short	(.L_113 - .L_112)
	.align		4
.L_112:
        /*01b4*/ 	.word	index@(_Z14_1update_fc2_wv)
        /*01b8*/ 	.word	0x0000000e


	//----- nvinfo : EIATTR_FRAME_SIZE
	.align		4
.L_113:
        /*01bc*/ 	.byte	0x04, 0x11
        /*01be*/ 	.short	(.L_115 - .L_114)
	.align		4
.L_114:
        /*01c0*/ 	.word	index@(_Z14_1update_fc2_wv)
        /*01c4*/ 	.word	0x00000000


	//----- nvinfo : EIATTR_REGCOUNT
	.align		4
.L_115:
        /*01c8*/ 	.byte	0x04, 0x2f
        /*01ca*/ 	.short	(.L_117 - .L_116)
	.align		4
.L_116:
        /*01cc*/ 	.word	index@(_Z14_1update_fc1_bv)
        /*01d0*/ 	.word	0x00000020


	//----- nvinfo : EIATTR_FRAME_SIZE
	.align		4
.L_117:
        /*01d4*/ 	.byte	0x04, 0x11
        /*01d6*/ 	.short	(.L_119 - .L_118)
	.align		4
.L_118:
        /*01d8*/ 	.word	index@(_Z14_1update_fc1_bv)
        /*01dc*/ 	.word	0x00000000


	//----- nvinfo : EIATTR_REGCOUNT
	.align		4
.L_119:
        /*01e0*/ 	.byte	0x04, 0x2f
        /*01e2*/ 	.short	(.L_121 - .L_120)
	.align		4
.L_120:
        /*01e4*/ 	.word	index@(_Z14_1update_fc1_wv)
        /*01e8*/ 	.word	0x00000010


	//----- nvinfo : EIATTR_FRAME_SIZE
	.align		4
.L_121:
        /*01ec*/ 	.byte	0x04, 0x11
        /*01ee*/ 	.short	(.L_123 - .L_122)
	.align		4
.L_122:
        /*01f0*/ 	.word	index@(_Z14_1update_fc1_wv)
        /*01f4*/ 	.word	0x00000000


	//----- nvinfo : EIATTR_REGCOUNT
	.align		4
.L_123:
        /*01f8*/ 	.byte	0x04, 0x2f
        /*01fa*/ 	.short	(.L_125 - .L_124)
	.align		4
.L_124:
        /*01fc*/ 	.word	index@(_Z14_1assign_fc2_bv)
        /*0200*/ 	.word	0x00000012


	//----- nvinfo : EIATTR_FRAME_SIZE
	.align		4
.L_125:
        /*0204*/ 	.byte	0x04, 0x11
        /*0206*/ 	.short	(.L_127 - .L_126)
	.align		4
.L_126:
        /*0208*/ 	.word	index@($__internal_3_$__cuda_sm3x_div_rn_noftz_f32_slowpath)
        /*020c*/ 	.word	0x00000000


	//----- nvinfo : EIATTR_FRAME_SIZE
	.align		4
.L_127:
        /*0210*/ 	.byte	0x04, 0x11
        /*0212*/ 	.short	(.L_129 - .L_128)
	.align		4
.L_128:
        /*0214*/ 	.word	index@(_Z14_1assign_fc2_bv)
        /*0218*/ 	.word	0x00000000


	//----- nvinfo : EIATTR_REGCOUNT
	.align		4
.L_129:
        /*021c*/ 	.byte	0x04, 0x2f
        /*021e*/ 	.short	(.L_131 - .L_130)
	.align		4
.L_130:
        /*0220*/ 	.word	index@(_Z14_1assign_fc2_wv)
        /*0224*/ 	.word	0x00000012


	//----- nvinfo : EIATTR_FRAME_SIZE
	.align		4
.L_131:
        /*0228*/ 	.byte	0x04, 0x11
        /*022a*/ 	.short	(.L_133 - .L_132)
	.align		4
.L_132:
        /*022c*/ 	.word	index@($__internal_2_$__cuda_sm3x_div_rn_noftz_f32_slowpath)
        /*0230*/ 	.word	0x00000000


	//----- nvinfo : EIATTR_FRAME_SIZE
	.align		4
.L_133:
        /*0234*/ 	.byte	0x04, 0x11
        /*0236*/ 	.short	(.L_135 - .L_134)
	.align		4
.L_134:
        /*0238*/ 	.word	index@(_Z14_1assign_fc2_wv)
        /*023c*/ 	.word	0x00000000


	//----- nvinfo : EIATTR_REGCOUNT
	.align		4
.L_135:
        /*0240*/ 	.byte	0x04, 0x2f
        /*0242*/ 	.short	(.L_137 - .L_136)
	.align		4
.L_136:
        /*0244*/ 	.word	index@(_Z14_1assign_fc1_bv)
        /*0248*/ 	.word	0x00000012


	//----- nvinfo : EIATTR_FRAME_SIZE
	.align		4
.L_137:
        /*024c*/ 	.byte	0x04, 0x11
        /*024e*/ 	.short	(.L_139 - .L_138)
	.align		4
.L_138:
        /*0250*/ 	.word	index@($__internal_1_$__cuda_sm3x_div_rn_noftz_f32_slowpath)
        /*0254*/ 	.word	0x00000000


	//----- nvinfo : EIATTR_FRAME_SIZE
	.align		4
.L_139:
        /*0258*/ 	.byte	0x04, 0x11
        /*025a*/ 	.short	(.L_141 - .L_140)
	.align		4
.L_140:
        /*025c*/ 	.word	index@(_Z14_1assign_fc1_bv)
        /*0260*/ 	.word	0x00000000


	//----- nvinfo : EIATTR_REGCOUNT
	.align		4
.L_141:
        /*0264*/ 	.byte	0x04, 0x2f
        /*0266*/ 	.short	(.L_143 - .L_142)
	.align		4
.L_142:
        /*0268*/ 	.word	index@(_Z14_1assign_fc1_wv)
        /*026c*/ 	.word	0x00000014


	//----- nvinfo : EIATTR_FRAME_SIZE
	.align		4
.L_143:
        /*0270*/ 	.byte	0x04, 0x11
        /*0272*/ 	.short	(.L_145 - .L_144)
	.align		4
.L_144:
        /*0274*/ 	.word	index@($__internal_0_$__cuda_sm3x_div_rn_noftz_f32_slowpath)
        /*0278*/ 	.word	0x00000000


	//----- nvinfo : EIATTR_FRAME_SIZE
	.align		4
.L_145:
        /*027c*/ 	.byte	0x04, 0x11
        /*027e*/ 	.short	(.L_147 - .L_146)
	.align		4
.L_146:
        /*0280*/ 	.word	index@(_Z14_1assign_fc1_wv)
        /*0284*/ 	.word	0x00000000


	//----- nvinfo : EIATTR_MIN_STACK_SIZE
	.align		4
.L_147:
        /*0288*/ 	.byte	0x04, 0x12
        /*028a*/ 	.short	(.L_149 - .L_148)
	.align		4
.L_148:
        /*028c*/ 	.word	index@(_Z14_1assign_fc1_wv)
        /*0290*/ 	.word	0x00000000


	//----- nvinfo : EIATTR_MIN_STACK_SIZE
	.align		4
.L_149:
        /*0294*/ 	.byte	0x04, 0x12
        /*0296*/ 	.short	(.L_151 - .L_150)
	.align		4
.L_150:
        /*0298*/ 	.word	index@(_Z14_1assign_fc1_bv)
        /*029c*/ 	.word	0x00000000


	//----- nvinfo : EIATTR_MIN_STACK_SIZE
	.align		4
.L_151:
        /*02a0*/ 	.byte	0x04, 0x12
        /*02a2*/ 	.short	(.L_153 - .L_152)
	.align		4
.L_152:
        /*02a4*/ 	.word	index@(_Z14_1assign_fc2_wv)
        /*02a8*/ 	.word	0x00000000


	//----- nvinfo : EIATTR_MIN_STACK_SIZE
	.align		4
.L_153:
        /*02ac*/ 	.byte	0x04, 0x12
        /*02ae*/ 	.short	(.L_155 - .L_154)
	.align		4
.L_154:
        /*02b0*/ 	.word	index@(_Z14_1assign_fc2_bv)
        /*02b4*/ 	.word	0x00000000


	//----- nvinfo : EIATTR_MIN_STACK_SIZE
	.align		4
.L_155:
        /*02b8*/ 	.byte	0x04, 0x12
        /*02ba*/ 	.short	(.L_157 - .L_156)
	.align		4
.L_156:
        /*02bc*/ 	.word	index@(_Z14_1update_fc1_wv)
        /*02c0*/ 	.word	0x00000000


	//----- nvinfo : EIATTR_MIN_STACK_SIZE
	.align		4
.L_157:
        /*02c4*/ 	.byte	0x04, 0x12
        /*02c6*/ 	.short	(.L_159 - .L_158)
	.align		4
.L_158:
        /*02c8*/ 	.word	index@(_Z14_1update_fc1_bv)
        /*02cc*/ 	.word	0x00000000


	//----- nvinfo : EIATTR_MIN_STACK_SIZE
	.align		4
.L_159:
        /*02d0*/ 	.byte	0x04, 0x12
        /*02d2*/ 	.short	(.L_161 - .L_160)
	.align		4
.L_160:
        /*02d4*/ 	.word	index@(_Z14_1update_fc2_wv)
        /*02d8*/ 	.word	0x00000000


	//----- nvinfo : EIATTR_MIN_STACK_SIZE
	.align		4
.L_161:
        /*02dc*/ 	.byte	0x04, 0x12
        /*02de*/ 	.short	(.L_163 - .L_162)
	.align		4
.L_162:
        /*02e0*/ 	.word	index@(_Z14_1update_fc2_bv)
        /*02e4*/ 	.word	0x00000000


	//----- nvinfo : EIATTR_MIN_STACK_SIZE
	.align		4
.L_163:
        /*02e8*/ 	.byte	0x04, 0x12
        /*02ea*/ 	.short	(.L_165 - .L_164)
	.align		4
.L_164:
        /*02ec*/ 	.word	index@(_Z24_1check_answer_get_errorv)
        /*02f0*/ 	.word	0x00000000


	//----- nvinfo : EIATTR_MIN_STACK_SIZE
	.align		4
.L_165:
        /*02f4*/ 	.byte	0x04, 0x12
        /*02f6*/ 	.short	(.L_167 - .L_166)
	.align		4
.L_166:
        /*02f8*/ 	.word	index@(_Z17_1set_answer_testi)
        /*02fc*/ 	.word	0x00000000


	//----- nvinfo : EIATTR_MIN_STACK_SIZE
	.align		4
.L_167:
        /*0300*/ 	.byte	0x04, 0x12
        /*0302*/ 	.short	(.L_169 - .L_168)
	.align		4
.L_168:
        /*0304*/ 	.word	index@(_Z18_1set_answer_traini)
        /*0308*/ 	.word	0x00000000


	//----- nvinfo : EIATTR_MIN_STACK_SIZE
	.align		4
.L_169:
        /*030c*/ 	.byte	0x04, 0x12
        /*030e*/ 	.short	(.L_171 - .L_170)
	.align		4
.L_170:
        /*0310*/ 	.word	index@(_Z9_1fc1_fc2v)
        /*0314*/ 	.word	0x00000000


	//----- nvinfo : EIATTR_MIN_STACK_SIZE
	.align		4
.L_171:
        /*0318*/ 	.byte	0x04, 0x12
        /*031a*/ 	.short	(.L_173 - .L_172)
	.align		4
.L_172:
        /*031c*/ 	.word	index@(_Z11_1input_fc1v)
        /*0320*/ 	.word	0x00000000


	//----- nvinfo : EIATTR_MIN_STACK_SIZE
	.align		4
.L_173:
        /*0324*/ 	.byte	0x04, 0x12
        /*0326*/ 	.short	(.L_175 - .L_174)
	.align		4
.L_174:
        /*0328*/ 	.word	index@(_Z15_set_input_testi)
        /*032c*/ 	.word	0x00000000


	//----- nvinfo : EIATTR_MIN_STACK_SIZE
	.align		4
.L_175:
        /*0330*/ 	.byte	0x04, 0x12
        /*0332*/ 	.short	(.L_177 - .L_176)
	.align		4
.L_176:
        /*0334*/ 	.word	index@(_Z16_set_input_traini)
        /*0338*/ 	.word	0x00000000


	//----- nvinfo : EIATTR_MIN_STACK_SIZE
	.align		4
.L_177:
        /*033c*/ 	.byte	0x04, 0x12
        /*033e*/ 	.short	(.L_179 - .L_178)
	.align		4
.L_178:
        /*0340*/ 	.word	index@(_Z26_calcDeltaAndUpdateWeightsv)
        /*0344*/ 	.word	0x00000000


	//----- nvinfo : EIATTR_MIN_STACK_SIZE
	.align		4
.L_179:
        /*0348*/ 	.byte	0x04, 0x12
        /*034a*/ 	.short	(.L_181 - .L_180)
	.align		4
.L_180:
        /*034c*/ 	.word	index@(_Z23_check_answer_get_errorv)
        /*0350*/ 	.word	0x00000000


	//----- nvinfo : EIATTR_MIN_STACK_SIZE
	.align		4
.L_181:
        /*0354*/ 	.byte	0x04, 0x12
        /*0356*/ 	.short	(.L_183 - .L_182)
	.align		4
.L_182:
        /*0358*/ 	.word	index@(_Z16_set_answer_testi)
        /*035c*/ 	.word	0x00000000


	//----- nvinfo : EIATTR_MIN_STACK_SIZE
	.align		4
.L_183:
        /*0360*/ 	.byte	0x04, 0x12
        /*0362*/ 	.short	(.L_185 - .L_184)
	.align		4
.L_184:
        /*0364*/ 	.word	index@(_Z17_set_answer_traini)
        /*0368*/ 	.word	0x00000000


	//----- nvinfo : EIATTR_MIN_STACK_SIZE
	.align		4
.L_185:
        /*036c*/ 	.byte	0x04, 0x12
        /*036e*/ 	.short	(.L_187 - .L_186)
	.align		4
.L_186:
        /*0370*/ 	.word	index@(_Z8_fc1_fc2v)
        /*0374*/ 	.word	0x00000000


	//----- nvinfo : EIATTR_MIN_STACK_SIZE
	.align		4
.L_187:
        /*0378*/ 	.byte	0x04, 0x12
        /*037a*/ 	.short	(.L_189 - .L_188)
	.align		4
.L_188:
        /*037c*/ 	.word	index@(_Z15_input_fc1_testi)
        /*0380*/ 	.word	0x00000000


	//----- nvinfo : EIATTR_MIN_STACK_SIZE
	.align		4
.L_189:
        /*0384*/ 	.byte	0x04, 0x12
        /*0386*/ 	.short	(.L_191 - .L_190)
	.align		4
.L_190:
        /*0388*/ 	.word	index@(_Z10_input_fc1i)
        /*038c*/ 	.word	0x00000000
.L_191:


//--------------------- .nv.compat                --------------------------
	.section	.nv.compat,"",@"SHT_CUDA_COMPAT_INFO"
	.align	4
        /*0000*/ 	.byte	0x02, 0x09, 0x00, 0x00, 0x02, 0x02, 0x01, 0x00, 0x02, 0x05, 0x05, 0x00, 0x03, 0x07, 0x01, 0x01
        /*0010*/ 	.byte	0x02, 0x03, 0x00, 0x00, 0x02, 0x06, 0x01, 0x00, 0x04, 0x0b, 0x08, 0x00, 0x01, 0x00, 0x00, 0x00
        /*0020*/ 	.byte	0x00, 0x00, 0x00, 0x00


//--------------------- .nv.info._Z14_1assign_fc1_wv --------------------------
	.section	.nv.info._Z14_1assign_fc1_wv,"",@"SHT_CUDA_INFO"
	.sectionflags	@""
	.align	4


	//----- nvinfo : EIATTR_CUDA_API_VERSION
	.align		4
        /*0000*/ 	.byte	0x04, 0x37
        /*0002*/ 	.short	(.L_193 - .L_192)
.L_192:
        /*0004*/ 	.word	0x00000082


	//----- nvinfo : EIATTR_SPARSE_MMA_MASK
	.align		4
.L_193:
        /*0008*/ 	.byte	0x03, 0x50
        /*000a*/ 	.short	0x0000


	//----- nvinfo : EIATTR_MAXREG_COUNT
	.align		4
        /*000c*/ 	.byte	0x03, 0x1b
        /*000e*/ 	.short	0x00ff


	//----- nvinfo : EIATTR_MERCURY_ISA_VERSION
	.align		4
        /*0010*/ 	.byte	0x03, 0x5f
        /*0012*/ 	.short	0x0101


	//----- nvinfo : EIATTR_VRC_CTA_INIT_COUNT
	.align		4
        /*0014*/ 	.byte	0x02, 0x4a
	.zero		1
	.zero		1


	//----- nvinfo : EIATTR_EXIT_INSTR_OFFSETS
	.align		4
        /*0018*/ 	.byte	0x04, 0x1c
        /*001a*/ 	.short	(.L_195 - .L_194)


	//   ....[0]....
.L_194:
        /*001c*/ 	.word	0x00000100


	//   ....[1]....
        /*0020*/ 	.word	0x000002e0


	//----- nvinfo : EIATTR_CRS_STACK_SIZE
	.align		4
.L_195:
        /*0024*/ 	.byte	0x04, 0x1e
        /*0026*/ 	.short	(.L_197 - .L_196)
.L_196:
        /*0028*/ 	.word	0x00000000


	//----- nvinfo : EIATTR_SW_WAR
	.align		4
.L_197:
        /*002c*/ 	.byte	0x04, 0x36
        /*002e*/ 	.short	(.L_199 - .L_198)
.L_198:
        /*0030*/ 	.word	0x00000008
.L_199:


//--------------------- .nv.info._Z14_1assign_fc1_bv --------------------------
	.section	.nv.info._Z14_1assign_fc1_bv,"",@"SHT_CUDA_INFO"
	.sectionflags	@""
	.align	4


	//----- nvinfo : EIATTR_CUDA_API_VERSION
	.align		4
        /*0000*/ 	.byte	0x04, 0x37
        /*0002*/ 	.short	(.L_201 - .L_200)
.L_200:
        /*0004*/ 	.word	0x00000082


	//----- nvinfo : EIATTR_SPARSE_MMA_MASK
	.align		4
.L_201:
        /*0008*/ 	.byte	0x03, 0x50
        /*000a*/ 	.short	0x0000


	//----- nvinfo : EIATTR_MAXREG_COUNT
	.align		4
        /*000c*/ 	.byte	0x03, 0x1b
        /*000e*/ 	.short	0x00ff


	//----- nvinfo : EIATTR_MERCURY_ISA_VERSION
	.align		4
        /*0010*/ 	.byte	0x03, 0x5f
        /*0012*/ 	.short	0x0101


	//----- nvinfo : EIATTR_VRC_CTA_INIT_COUNT
	.align		4
        /*0014*/ 	.byte	0x02, 0x4a
	.zero		1
	.zero		1


	//----- nvinfo : EIATTR_EXIT_INSTR_OFFSETS
	.align		4
        /*0018*/ 	.byte	0x04, 0x1c
        /*001a*/ 	.short	(.L_203 - .L_202)


	//   ....[0]....
.L_202:
        /*001c*/ 	.word	0x00000060


	//   ....[1]....
        /*0020*/ 	.word	0x00000200


	//----- nvinfo : EIATTR_CRS_STACK_SIZE
	.align		4
.L_203:
        /*0024*/ 	.byte	0x04, 0x1e
        /*0026*/ 	.short	(.L_205 - .L_204)
.L_204:
        /*0028*/ 	.word	0x00000000


	//----- nvinfo : EIATTR_SW_WAR
	.align		4
.L_205:
        /*002c*/ 	.byte	0x04, 0x36
        /*002e*/ 	.short	(.L_207 - .L_206)
.L_206:
        /*0030*/ 	.word	0x00000008
.L_207:


//--------------------- .nv.info._Z14_1assign_fc2_wv --------------------------
	.section	.nv.info._Z14_1assign_fc2_wv,"",@"SHT_CUDA_INFO"
	.sectionflags	@""
	.align	4


	//----- nvinfo : EIATTR_CUDA_API_VERSION
	.align		4
        /*0000*/ 	.byte	0x04, 0x37
        /*0002*/ 	.short	(.L_209 - .L_208)
.L_208:
        /*0004*/ 	.word	0x00000082


	//----- nvinfo : EIATTR_SPARSE_MMA_MASK
	.align		4
.L_209:
        /*0008*/ 	.byte	0x03, 0x50
        /*000a*/ 	.short	0x0000


	//----- nvinfo : EIATTR_MAXREG_COUNT
	.align		4
        /*000c*/ 	.byte	0x03, 0x1b
        /*000e*/ 	.short	0x00ff


	//----- nvinfo : EIATTR_MERCURY_ISA_VERSION
	.align		4
        /*0010*/ 	.byte	0x03, 0x5f
        /*0012*/ 	.short	0x0101


	//----- nvinfo : EIATTR_VRC_CTA_INIT_COUNT
	.align		4
        /*0014*/ 	.byte	0x02, 0x4a
	.zero		1
	.zero		1


	//----- nvinfo : EIATTR_EXIT_INSTR_OFFSETS
	.align		4
        /*0018*/ 	.byte	0x04, 0x1c
        /*001a*/ 	.short	(.L_211 - .L_210)


	//   ....[0]....
.L_210:
        /*001c*/ 	.word	0x000000b0


	//   ....[1]....
        /*0020*/ 	.word	0x00000270


	//----- nvinfo : EIATTR_CRS_STACK_SIZE
	.align		4
.L_211:
        /*0024*/ 	.byte	0x04, 0x1e
        /*0026*/ 	.short	(.L_213 - .L_212)
.L_212:
        /*0028*/ 	.word	0x00000000


	//----- nvinfo : EIATTR_SW_WAR
	.align		4
.L_213:
        /*002c*/ 	.byte	0x04, 0x36
        /*002e*/ 	.short	(.L_215 - .L_214)
.L_214:
        /*0030*/ 	.word	0x00000008
.L_215:


//--------------------- .nv.info._Z14_1assign_fc2_bv --------------------------
	.section	.nv.info._Z14_1assign_fc2_bv,"",@"SHT_CUDA_INFO"
	.sectionflags	@""
	.align	4


	//----- nvinfo : EIATTR_CUDA_API_VERSION
	.align		4
        /*0000*/ 	.byte	0x04, 0x37
        /*0002*/ 	.short	(.L_217 - .L_216)
.L_216:
        /*0004*/ 	.word	0x00000082


	//----- nvinfo : EIATTR_SPARSE_MMA_MASK
	.align		4
.L_217:
        /*0008*/ 	.byte	0x03, 0x50
        /*000a*/ 	.short	0x0000


	//----- nvinfo : EIATTR_MAXREG_COUNT
	.align		4
        /*000c*/ 	.byte	0x03, 0x1b
        /*000e*/ 	.short	0x00ff


	//----- nvinfo : EIATTR_MERCURY_ISA_VERSION
	.align		4
        /*0010*/ 	.byte	0x03, 0x5f
        /*0012*/ 	.short	0x0101


	//----- nvinfo : EIATTR_VRC_CTA_INIT_COUNT
	.align		4
        /*0014*/ 	.byte	0x02, 0x4a
	.zero		1
	.zero		1


	//----- nvinfo : EIATTR_EXIT_INSTR_OFFSETS
	.align		4
        /*0018*/ 	.byte	0x04, 0x1c
        /*001a*/ 	.short	(.L_219 - .L_218)


	//   ....[0]....
.L_218:
        /*001c*/ 	.word	0x00000060


	//   ....[1]....
        /*0020*/ 	.word	0x00000200


	//----- nvinfo : EIATTR_CRS_STACK_SIZE
	.align		4
.L_219:
        /*0024*/ 	.byte	0x04, 0x1e
        /*0026*/ 	.short	(.L_221 - .L_220)
.L_220:
        /*0028*/ 	.word	0x00000000


	//----- nvinfo : EIATTR_SW_WAR
	.align		4
.L_221:
        /*002c*/ 	.byte	0x04, 0x36
        /*002e*/ 	.short	(.L_223 - .L_222)
.L_222:
        /*0030*/ 	.word	0x00000008
.L_223:


//--------------------- .nv.info._Z14_1update_fc1_wv --------------------------
	.section	.nv.info._Z14_1update_fc1_wv,"",@"SHT_CUDA_INFO"
	.sectionflags	@""
	.align	4


	//----- nvinfo : EIATTR_CUDA_API_VERSION
	.align		4
        /*0000*/ 	.byte	0x04, 0x37
        /*0002*/ 	.short	(.L_225 - .L_224)
.L_224:
        /*0004*/ 	.word	0x00000082


	//----- nvinfo : EIATTR_SPARSE_MMA_MASK
	.align		4
.L_225:
        /*0008*/ 	.byte	0x03, 0x50
        /*000a*/ 	.short	0x0000


	//----- nvinfo : EIATTR_MAXREG_COUNT
	.align		4
        /*000c*/ 	.byte	0x03, 0x1b
        /*000e*/ 	.short	0x00ff


	//----- nvinfo : EIATTR_MERCURY_ISA_VERSION
	.align		4
        /*0010*/ 	.byte	0x03, 0x5f
        /*0012*/ 	.short	0x0101


	//----- nvinfo : EIATTR_VRC_CTA_INIT_COUNT
	.align		4
        /*0014*/ 	.byte	0x02, 0x4a
	.zero		1
	.zero		1


	//----- nvinfo : EIATTR_EXIT_INSTR_OFFSETS
	.align		4
        /*0018*/ 	.byte	0x04, 0x1c
        /*001a*/ 	.short	(.L_227 - .L_226)


	//   ....[0]....
.L_226:
        /*001c*/ 	.word	0x00000100


	//   ....[1]....
        /*0020*/ 	.word	0x00000200


	//----- nvinfo : EIATTR_SW_WAR
	.align		4
.L_227:
        /*0024*/ 	.byte	0x04, 0x36
        /*0026*/ 	.short	(.L_229 - .L_228)
.L_228:
        /*0028*/ 	.word	0x00000008
.L_229:


//--------------------- .nv.info._Z14_1update_fc1_bv --------------------------
	.section	.nv.info._Z14_1update_fc1_bv,"",@"SHT_CUDA_INFO"
	.sectionflags	@""
	.align	4


	//----- nvinfo : EIATTR_CUDA_API_VERSION
	.align		4
        /*0000*/ 	.byte	0x04, 0x37
        /*0002*/ 	.short	(.L_231 - .L_230)
.L_230:
        /*0004*/ 	.word	0x00000082


	//----- nvinfo : EIATTR_SPARSE_MMA_MASK
	.align		4
.L_231:
        /*0008*/ 	.byte	0x03, 0x50
        /*000a*/ 	.short	0x0000


	//----- nvinfo : EIATTR_MAXREG_COUNT
	.align		4
        /*000c*/ 	.byte	0x03, 0x1b
        /*000e*/ 	.short	0x00ff


	//----- nvinfo : EIATTR_MERCURY_ISA_VERSION
	.align		4
        /*0010*/ 	.byte	0x03, 0x5f
        /*0012*/ 	.short	0x0101


	//----- nvinfo : EIATTR_VRC_CTA_INIT_COUNT
	.align		4
        /*0014*/ 	.byte	0x02, 0x4a
	.zero		1
	.zero		1


	//----- nvinfo : EIATTR_EXIT_INSTR_OFFSETS
	.align		4
        /*0018*/ 	.byte	0x04, 0x1c
        /*001a*/ 	.short	(.L_233 - .L_232)


	//   ....[0]....
.L_232:
        /*001c*/ 	.word	0x00000060


	//   ....[1]....
        /*0020*/ 	.word	0x000003a0


	//----- nvinfo : EIATTR_SW_WAR
	.align		4
.L_233:
        /*0024*/ 	.byte	0x04, 0x36
        /*0026*/ 	.short	(.L_235 - .L_234)
.L_234:
        /*0028*/ 	.word	0x00000008
.L_235:


//--------------------- .nv.info._Z14_1update_fc2_wv --------------------------
	.section	.nv.info._Z14_1update_fc2_wv,"",@"SHT_CUDA_INFO"
	.sectionflags	@""
	.align	4


	//----- nvinfo : EIATTR_CUDA_API_VERSION
	.align		4
        /*0000*/ 	.byte	0x04, 0x37
        /*0002*/ 	.short	(.L_237 - .L_236)
.L_236:
        /*0004*/ 	.word	0x00000082


	//----- nvinfo : EIATTR_SPARSE_MMA_MASK
	.align		4
.L_237:
        /*0008*/ 	.byte	0x03, 0x50
        /*000a*/ 	.short	0x0000


	//----- nvinfo : EIATTR_MAXREG_COUNT
	.align		4
        /*000c*/ 	.byte	0x03, 0x1b
        /*000e*/ 	.short	0x00ff


	//----- nvinfo : EIATTR_MERCURY_ISA_VERSION
	.align		4
        /*0010*/ 	.byte	0x03, 0x5f
        /*0012*/ 	.short	0x0101


	//----- nvinfo : EIATTR_VRC_CTA_INIT_COUNT
	.align		4
        /*0014*/ 	.byte	0x02, 0x4a
	.zero		1
	.zero		1


	//----- nvinfo : EIATTR_EXIT_INSTR_OFFSETS
	.align		4
        /*0018*/ 	.byte	0x04, 0x1c
        /*001a*/ 	.short	(.L_239 - .L_238)


	//   ....[0]....
.L_238:
        /*001c*/ 	.word	0x000000b0


	//   ....[1]....
        /*0020*/ 	.word	0x00000190


	//----- nvinfo : EIATTR_SW_WAR
	.align		4
.L_239:
        /*0024*/ 	.byte	0x04, 0x36
        /*0026*/ 	.short	(.L_241 - .L_240)
.L_240:
        /*0028*/ 	.word	0x00000008
.L_241:


//--------------------- .nv.info._Z14_1update_fc2_bv --------------------------
	.section	.nv.info._Z14_1update_fc2_bv,"",@"SHT_CUDA_INFO"
	.sectionflags	@""
	.align	4


	//----- nvinfo : EIATTR_CUDA_API_VERSION
	.align		4
        /*0000*/ 	.byte	0x04, 0x37
        /*0002*/ 	.short	(.L_243 - .L_242)
.L_242:
        /*0004*/ 	.word	0x00000082


	//----- nvinfo : EIATTR_SPARSE_MMA_MASK
	.align		4
.L_243:
        /*0008*/ 	.byte	0x03, 0x50
        /*000a*/ 	.short	0x0000


	//----- nvinfo : EIATTR_MAXREG_COUNT
	.align		4
        /*000c*/ 	.byte	0x03, 0x1b
        /*000e*/ 	.short	0x00ff


	//----- nvinfo : EIATTR_MERCURY_ISA_VERSION
	.align		4
        /*0010*/ 	.byte	0x03, 0x5f
        /*0012*/ 	.short	0x0101


	//----- nvinfo : EIATTR_VRC_CTA_INIT_COUNT
	.align		4
        /*0014*/ 	.byte	0x02, 0x4a
	.zero		1
	.zero		1


	//----- nvinfo : EIATTR_EXIT_INSTR_OFFSETS
	.align		4
        /*0018*/ 	.byte	0x04, 0x1c
        /*001a*/ 	.short	(.L_245 - .L_244)


	//   ....[0]....
.L_244:
        /*001c*/ 	.word	0x00000060


	//   ....[1]....
        /*0020*/ 	.word	0x000001e0


	//----- nvinfo : EIATTR_SW_WAR
	.align		4
.L_245:
        /*0024*/ 	.byte	0x04, 0x36
        /*0026*/ 	.short	(.L_247 - .L_246)
.L_246:
        /*0028*/ 	.word	0x00000008
.L_247:


//--------------------- .nv.info._Z24_1check_answer_get_errorv --------------------------
	.section	.nv.info._Z24_1check_answer_get_errorv,"",@"SHT_CUDA_INFO"
	.sectionflags	@""
	.align	4


	//----- nvinfo : EIATTR_CUDA_API_VERSION
	.align		4
        /*0000*/ 	.byte	0x04, 0x37
        /*0002*/ 	.short	(.L_249 - .L_248)
.L_248:
        /*0004*/ 	.word	0x00000082


	//----- nvinfo : EIATTR_SPARSE_MMA_MASK
	.align		4
.L_249:
        /*0008*/ 	.byte	0x03, 0x50
        /*000a*/ 	.short	0x0000


	//----- nvinfo : EIATTR_MAXREG_COUNT
	.align		4
        /*000c*/ 	.byte	0x03, 0x1b
        /*000e*/ 	.short	0x00ff


	//----- nvinfo : EIATTR_MERCURY_ISA_VERSION
	.align		4
        /*0010*/ 	.byte	0x03, 0x5f
        /*0012*/ 	.short	0x0101


	//----- nvinfo : EIATTR_VRC_CTA_INIT_COUNT
	.align		4
        /*0014*/ 	.byte	0x02, 0x4a
	.zero		1
	.zero		1


	//----- nvinfo : EIATTR_EXIT_INSTR_OFFSETS
	.align		4
        /*0018*/ 	.byte	0x04, 0x1c
        /*001a*/ 	.short	(.L_251 - .L_250)


	//   ....[0]....
.L_250:
        /*001c*/ 	.word	0x00000700


	//----- nvinfo : EIATTR_SW_WAR
	.align		4
.L_251:
        /*0020*/ 	.byte	0x04, 0x36
        /*0022*/ 	.short	(.L_253 - .L_252)
.L_252:
        /*0024*/ 	.word	0x00000008
.L_253:


//--------------------- .nv.info._Z17_1set_answer_testi --------------------------
	.section	.nv.info._Z17_1set_answer_testi,"",@"SHT_CUDA_INFO"
	.sectionflags	@""
	.align	4


	//----- nvinfo : EIATTR_CUDA_API_VERSION
	.align		4
        /*0000*/ 	.byte	0x04, 0x37
        /*0002*/ 	.short	(.L_255 - .L_254)
.L_254:
        /*0004*/ 	.word	0x00000082


	//----- nvinfo : EIATTR_KPARAM_INFO
	.align		4
.L_255:
        /*0008*/ 	.byte	0x04, 0x17
        /*000a*/ 	.short	(.L_257 - .L_256)
.L_256:
        /*000c*/ 	.word	0x00000000
        /*0010*/ 	.short	0x0000
        /*0012*/ 	.short	0x0000
        /*0014*/ 	.byte	0x00, 0xf0, 0x11, 0x00


	//----- nvinfo : EIATTR_SPARSE_MMA_MASK
	.align		4
.L_257:
        /*0018*/ 	.byte	0x03, 0x50
        /*001a*/ 	.short	0x0000


	//----- nvinfo : EIATTR_MAXREG_COUNT
	.align		4
        /*001c*/ 	.byte	0x03, 0x1b
        /*001e*/ 	.short	0x00ff


	//----- nvinfo : EIATTR_MERCURY_ISA_VERSION
	.align		4
        /*0020*/ 	.byte	0x03, 0x5f
        /*0022*/ 	.short	0x0101


	//----- nvinfo : EIATTR_VRC_CTA_INIT_COUNT
	.align		4
        /*0024*/ 	.byte	0x02, 0x4a
	.zero		1
	.zero		1


	//----- nvinfo : EIATTR_EXIT_INSTR_OFFSETS
	.align		4
        /*0028*/ 	.byte	0x04, 0x1c
        /*002a*/ 	.short	(.L_259 - .L_258)


	//   ....[0]....
.L_258:
        /*002c*/ 	.word	0x00000060


	//   ....[1]....
        /*0030*/ 	.word	0x00000170


	//----- nvinfo : EIATTR_CBANK_PARAM_SIZE
	.align		4
.L_259:
        /*0034*/ 	.byte	0x03, 0x19
        /*0036*/ 	.short	0x0004


	//----- nvinfo : EIATTR_PARAM_CBANK
	.align		4
        /*0038*/ 	.byte	0x04, 0x0a
        /*003a*/ 	.short	(.L_261 - .L_260)
	.align		4
.L_260:
        /*003c*/ 	.word	index@(.nv.constant0._Z17_1set_answer_testi)
        /*0040*/ 	.short	0x0380
        /*0042*/ 	.short	0x0004


	//----- nvinfo : EIATTR_SW_WAR
	.align		4
.L_261:
        /*0044*/ 	.byte	0x04, 0x36
        /*0046*/ 	.short	(.L_263 - .L_262)
.L_262:
        /*0048*/ 	.word	0x00000008
.L_263:


//--------------------- .nv.info._Z18_1set_answer_traini --------------------------
	.section	.nv.info._Z18_1set_answer_traini,"",@"SHT_CUDA_INFO"
	.sectionflags	@""
	.align	4


	//----- nvinfo : EIATTR_CUDA_API_VERSION
	.align		4
        /*0000*/ 	.byte	0x04, 0x37
        /*0002*/ 	.short	(.L_265 - .L_264)
.L_264:
        /*0004*/ 	.word	0x00000082


	//----- nvinfo : EIATTR_KPARAM_INFO
	.align		4
.L_265:
        /*0008*/ 	.byte	0x04, 0x17
        /*000a*/ 	.short	(.L_267 - .L_266)
.L_266:
        /*000c*/ 	.word	0x00000000
        /*0010*/ 	.short	0x0000
        /*0012*/ 	.short	0x0000
        /*0014*/ 	.byte	0x00, 0xf0, 0x11, 0x00


	//----- nvinfo : EIATTR_SPARSE_MMA_MASK
	.align		4
.L_267:
        /*0018*/ 	.byte	0x03, 0x50
        /*001a*/ 	.short	0x0000


	//----- nvinfo : EIATTR_MAXREG_COUNT
	.align		4
        /*001c*/ 	.byte	0x03, 0x1b
        /*001e*/ 	.short	0x00ff


	//----- nvinfo : EIATTR_MERCURY_ISA_VERSION
	.align		4
        /*0020*/ 	.byte	0x03, 0x5f
        /*0022*/ 	.short	0x0101


	//----- nvinfo : EIATTR_VRC_CTA_INIT_COUNT
	.align		4
        /*0024*/ 	.byte	0x02, 0x4a
	.zero		1
	.zero		1


	//----- nvinfo : EIATTR_EXIT_INSTR_OFFSETS
	.align		4
        /*0028*/ 	.byte	0x04, 0x1c
        /*002a*/ 	.short	(.L_269 - .L_268)


	//   ....[0]....
.L_268:
        /*002c*/ 	.word	0x00000060


	//   ....[1]....
        /*0030*/ 	.word	0x00000170


	//----- nvinfo : EIATTR_CBANK_PARAM_SIZE
	.align		4
.L_269:
        /*0034*/ 	.byte	0x03, 0x19
        /*0036*/ 	.short	0x0004


	//----- nvinfo : EIATTR_PARAM_CBANK
	.align		4
        /*0038*/ 	.byte	0x04, 0x0a
        /*003a*/ 	.short	(.L_271 - .L_270)
	.align		4
.L_270:
        /*003c*/ 	.word	index@(.nv.constant0._Z18_1set_answer_traini)
        /*0040*/ 	.short	0x0380
        /*0042*/ 	.short	0x0004


	//----- nvinfo : EIATTR_SW_WAR
	.align		4
.L_271:
        /*0044*/ 	.byte	0x04, 0x36
        /*0046*/ 	.short	(.L_273 - .L_272)
.L_272:
        /*0048*/ 	.word	0x00000008
.L_273:


//--------------------- .nv.info._Z9_1fc1_fc2v    --------------------------
	.section	.nv.info._Z9_1fc1_fc2v,"",@"SHT_CUDA_INFO"
	.sectionflags	@""
	.align	4


	//----- nvinfo : EIATTR_CUDA_API_VERSION
	.align		4
        /*0000*/ 	.byte	0x04, 0x37
        /*0002*/ 	.short	(.L_275 - .L_274)
.L_274:
        /*0004*/ 	.word	0x00000082


	//----- nvinfo : EIATTR_SPARSE_MMA_MASK
	.align		4
.L_275:
        /*0008*/ 	.byte	0x03, 0x50
        /*000a*/ 	.short	0x0000


	//----- nvinfo : EIATTR_MAXREG_COUNT
	.align		4
        /*000c*/ 	.byte	0x03, 0x1b
        /*000e*/ 	.short	0x00ff


	//----- nvinfo : EIATTR_MERCURY_ISA_VERSION
	.align		4
        /*0010*/ 	.byte	0x03, 0x5f
        /*0012*/ 	.short	0x0101


	//----- nvinfo : EIATTR_VRC_CTA_INIT_COUNT
	.align		4
        /*0014*/ 	.byte	0x02, 0x4a
	.zero		1
	.zero		1


	//----- nvinfo : EIATTR_EXIT_INSTR_OFFSETS
	.align		4
        /*0018*/ 	.byte	0x04, 0x1c
        /*001a*/ 	.short	(.L_277 - .L_276)


	//   ....[0]....
.L_276:
        /*001c*/ 	.word	0x00000060


	//   ....[1]....
        /*0020*/ 	.word	0x000005a0


	//----- nvinfo : EIATTR_CRS_STACK_SIZE
	.align		4
.L_277:
        /*0024*/ 	.byte	0x04, 0x1e
        /*0026*/ 	.short	(.L_279 - .L_278)
.L_278:
        /*0028*/ 	.word	0x00000000


	//----- nvinfo : EIATTR_SW_WAR
	.align		4
.L_279:
        /*002c*/ 	.byte	0x04, 0x36
        /*002e*/ 	.short	(.L_281 - .L_280)
.L_280:
        /*0030*/ 	.word	0x00000008
.L_281:


//--------------------- .nv.info._Z11_1input_fc1v --------------------------
	.section	.nv.info._Z11_1input_fc1v,"",@"SHT_CUDA_INFO"
	.sectionflags	@""
	.align	4


	//----- nvinfo : EIATTR_CUDA_API_VERSION
	.align		4
        /*0000*/ 	.byte	0x04, 0x37
        /*0002*/ 	.short	(.L_283 - .L_282)
.L_282:
        /*0004*/ 	.word	0x00000082


	//----- nvinfo : EIATTR_SPARSE_MMA_MASK
	.align		4
.L_283:
        /*0008*/ 	.byte	0x03, 0x50
        /*000a*/ 	.short	0x0000


	//----- nvinfo : EIATTR_MAXREG_COUNT
	.align		4
        /*000c*/ 	.byte	0x03, 0x1b
        /*000e*/ 	.short	0x00ff


	//----- nvinfo : EIATTR_MERCURY_ISA_VERSION
	.align		4
        /*0010*/ 	.byte	0x03, 0x5f
        /*0012*/ 	.short	0x0101


	//----- nvinfo : EIATTR_VRC_CTA_INIT_COUNT
	.align		4
        /*0014*/ 	.byte	0x02, 0x4a
	.zero		1
	.zero		1


	//----- nvinfo : EIATTR_EXIT_INSTR_OFFSETS
	.align		4
        /*0018*/ 	.byte	0x04, 0x1c
        /*001a*/ 	.short	(.L_285 - .L_284)


	//   ....[0]....
.L_284:
        /*001c*/ 	.word	0x00000880


	//----- nvinfo : EIATTR_CRS_STACK_SIZE
	.align		4
.L_285:
        /*0020*/ 	.byte	0x04, 0x1e
        /*0022*/ 	.short	(.L_287 - .L_286)
.L_286:
        /*0024*/ 	.word	0x00000000


	//----- nvinfo : EIATTR_SW_WAR
	.align		4
.L_287:
        /*0028*/ 	.byte	0x04, 0x36
        /*002a*/ 	.short	(.L_289 - .L_288)
.L_288:
        /*002c*/ 	.word	0x00000008
.L_289:


//--------------------- .nv.info._Z15_set_input_testi --------------------------
	.section	.nv.info._Z15_set_input_testi,"",@"SHT_CUDA_INFO"
	.sectionflags	@""
	.align	4


	//----- nvinfo : EIATTR_CUDA_API_VERSION
	.align		4
        /*0000*/ 	.byte	0x04, 0x37
        /*0002*/ 	.short	(.L_291 - .L_290)
.L_290:
        /*0004*/ 	.word	0x00000082


	//----- nvinfo : EIATTR_KPARAM_INFO
	.align		4
.L_291:
        /*0008*/ 	.byte	0x04, 0x17
        /*000a*/ 	.short	(.L_293 - .L_292)
.L_292:
        /*000c*/ 	.word	0x00000000
        /*0010*/ 	.short	0x0000
        /*0012*/ 	.short	0x0000
        /*0014*/ 	.byte	0x00, 0xf0, 0x11, 0x00


	//----- nvinfo : EIATTR_SPARSE_MMA_MASK
	.align		4
.L_293:
        /*0018*/ 	.byte	0x03, 0x50
        /*001a*/ 	.short	0x0000


	//----- nvinfo : EIATTR_MAXREG_COUNT
	.align		4
        /*001c*/ 	.byte	0x03, 0x1b
        /*001e*/ 	.short	0x00ff


	//----- nvinfo : EIATTR_MERCURY_ISA_VERSION
	.align		4
        /*0020*/ 	.byte	0x03, 0x5f
        /*0022*/ 	.short	0x0101


	//----- nvinfo : EIATTR_VRC_CTA_INIT_COUNT
	.align		4
        /*0024*/ 	.byte	0x02, 0x4a
	.zero		1
	.zero		1


	//----- nvinfo : EIATTR_EXIT_INSTR_OFFSETS
	.align		4
        /*0028*/ 	.byte	0x04, 0x1c
        /*002a*/ 	.short	(.L_295 - .L_294)


	//   ....[0]....
.L_294:
        /*002c*/ 	.word	0x000000b0


	//   ....[1]....
        /*0030*/ 	.word	0x00000170


	//----- nvinfo : EIATTR_CBANK_PARAM_SIZE
	.align		4
.L_295:
        /*0034*/ 	.byte	0x03, 0x19
        /*0036*/ 	.short	0x0004


	//----- nvinfo : EIATTR_PARAM_CBANK
	.align		4
        /*0038*/ 	.byte	0x04, 0x0a
        /*003a*/ 	.short	(.L_297 - .L_296)
	.align		4
.L_296:
        /*003c*/ 	.word	index@(.nv.constant0._Z15_set_input_testi)
        /*0040*/ 	.short	0x0380
        /*0042*/ 	.short	0x0004


	//----- nvinfo : EIATTR_SW_WAR
	.align		4
.L_297:
        /*0044*/ 	.byte	0x04, 0x36
        /*0046*/ 	.short	(.L_299 - .L_298)
.L_298:
        /*0048*/ 	.word	0x00000008
.L_299:


//--------------------- .nv.info._Z16_set_input_traini --------------------------
	.section	.nv.info._Z16_set_input_traini,"",@"SHT_CUDA_INFO"
	.sectionflags	@""
	.align	4


	//----- nvinfo : EIATTR_CUDA_API_VERSION
	.align		4
        /*0000*/ 	.byte	0x04, 0x37
        /*0002*/ 	.short	(.L_301 - .L_300)
.L_300:
        /*0004*/ 	.word	0x00000082


	//----- nvinfo : EIATTR_KPARAM_INFO
	.align		4
.L_301:
        /*0008*/ 	.byte	0x04, 0x17
        /*000a*/ 	.short	(.L_303 - .L_302)
.L_302:
        /*000c*/ 	.word	0x00000000
        /*0010*/ 	.short	0x0000
        /*0012*/ 	.short	0x0000
        /*0014*/ 	.byte	0x00, 0xf0, 0x11, 0x00


	//----- nvinfo : EIATTR_SPARSE_MMA_MASK
	.align		4
.L_303:
        /*0018*/ 	.byte	0x03, 0x50
        /*001a*/ 	.short	0x0000


	//----- nvinfo : EIATTR_MAXREG_COUNT
	.align		4
        /*001c*/ 	.byte	0x03, 0x1b
        /*001e*/ 	.short	0x00ff


	//----- nvinfo : EIATTR_MERCURY_ISA_VERSION
	.align		4
        /*0020*/ 	.byte	0x03, 0x5f
        /*0022*/ 	.short	0x0101


	//----- nvinfo : EIATTR_VRC_CTA_INIT_COUNT
	.align		4
        /*0024*/ 	.byte	0x02, 0x4a
	.zero		1
	.zero		1


	//----- nvinfo : EIATTR_EXIT_INSTR_OFFSETS
	.align		4
        /*0028*/ 	.byte	0x04, 0x1c
        /*002a*/ 	.short	(.L_305 - .L_304)


	//   ....[0]....
.L_304:
        /*002c*/ 	.word	0x000000b0


	//   ....[1]....
        /*0030*/ 	.word	0x00000170


	//----- nvinfo : EIATTR_CBANK_PARAM_SIZE
	.align		4
.L_305:
        /*0034*/ 	.byte	0x03, 0x19
        /*0036*/ 	.short	0x0004


	//----- nvinfo : EIATTR_PARAM_CBANK
	.align		4
        /*0038*/ 	.byte	0x04, 0x0a
        /*003a*/ 	.short	(.L_307 - .L_306)
	.align		4
.L_306:
        /*003c*/ 	.word	index@(.nv.constant0._Z16_set_input_traini)
        /*0040*/ 	.short	0x0380
        /*0042*/ 	.short	0x0004


	//----- nvinfo : EIATTR_SW_WAR
	.align		4
.L_307:
        /*0044*/ 	.byte	0x04, 0x36
        /*0046*/ 	.short	(.L_309 - .L_308)
.L_308:
        /*0048*/ 	.word	0x00000008
.L_309:


//--------------------- .nv.info._Z26_calcDeltaAndUpdateWeightsv --------------------------
	.section	.nv.info._Z26_calcDeltaAndUpdateWeightsv,"",@"SHT_CUDA_INFO"
	.sectionflags	@""
	.align	4


	//----- nvinfo : EIATTR_CUDA_API_VERSION
	.align		4
        /*0000*/ 	.byte	0x04, 0x37
        /*0002*/ 	.short	(.L_311 - .L_310)
.L_310:
        /*0004*/ 	.word	0x00000082


	//----- nvinfo : EIATTR_SPARSE_MMA_MASK
	.align		4
.L_311:
        /*0008*/ 	.byte	0x03, 0x50
        /*000a*/ 	.short	0x0000


	//----- nvinfo : EIATTR_MAXREG_COUNT
	.align		4
        /*000c*/ 	.byte	0x03, 0x1b
        /*000e*/ 	.short	0x00ff


	//----- nvinfo : EIATTR_NUM_BARRIERS
	.align		4
        /*0010*/ 	.byte	0x02, 0x4c
        /*0012*/ 	.byte	0x01
	.zero		1


	//----- nvinfo : EIATTR_MERCURY_ISA_VERSION
	.align		4
        /*0014*/ 	.byte	0x03, 0x5f
        /*0016*/ 	.short	0x0101


	//----- nvinfo : EIATTR_VRC_CTA_INIT_COUNT
	.align		4
        /*0018*/ 	.byte	0x02, 0x4a
	.zero		1
	.zero		1


	//----- nvinfo : EIATTR_EXIT_INSTR_OFFSETS
	.align		4
        /*001c*/ 	.byte	0x04, 0x1c
        /*001e*/ 	.short	(.L_313 - .L_312)


	//   ....[0]....
.L_312:
        /*0020*/ 	.word	0x000001c0


	//   ....[1]....
        /*0024*/ 	.word	0x000024f0


	//----- nvinfo : EIATTR_CRS_STACK_SIZE
	.align		4
.L_313:
        /*0028*/ 	.byte	0x04, 0x1e
        /*002a*/ 	.short	(.L_315 - .L_314)
.L_314:
        /*002c*/ 	.word	0x00000000


	//----- nvinfo : EIATTR_SW_WAR
	.align		4
.L_315:
        /*0030*/ 	.byte	0x04, 0x36
        /*0032*/ 	.short	(.L_317 - .L_316)
.L_316:
        /*0034*/ 	.word	0x00000008
.L_317:


//--------------------- .nv.info._Z23_check_answer_get_errorv --------------------------
	.section	.nv.info._Z23_check_answer_get_errorv,"",@"SHT_CUDA_INFO"
	.sectionflags	@""
	.align	4


	//----- nvinfo : EIATTR_CUDA_API_VERSION
	.align		4
        /*0000*/ 	.byte	0x04, 0x37
        /*0002*/ 	.short	(.L_319 - .L_318)
.L_318:
        /*0004*/ 	.word	0x00000082


	//----- nvinfo : EIATTR_SPARSE_MMA_MASK
	.align		4
.L_319:
        /*0008*/ 	.byte	0x03, 0x50
        /*000a*/ 	.short	0x0000


	//----- nvinfo : EIATTR_MAXREG_COUNT
	.align		4
        /*000c*/ 	.byte	0x03, 0x1b
        /*000e*/ 	.short	0x00ff


	//----- nvinfo : EIATTR_NUM_BARRIERS
	.align		4
        /*0010*/ 	.byte	0x02, 0x4c
        /*0012*/ 	.byte	0x01
	.zero		1


	//----- nvinfo : EIATTR_MERCURY_ISA_VERSION
	.align		4
        /*0014*/ 	.byte	0x03, 0x5f
        /*0016*/ 	.short	0x0101


	//----- nvinfo : EIATTR_VRC_CTA_INIT_COUNT
	.align		4
        /*0018*/ 	.byte	0x02, 0x4a
	.zero		1
	.zero		1


	//----- nvinfo : EIATTR_EXIT_INSTR_OFFSETS
	.align		4
        /*001c*/ 	.byte	0x04, 0x1c
        /*001e*/ 	.short	(.L_321 - .L_320)


	//   ....[0]....
.L_320:
        /*0020*/ 	.word	0x00000950


	//----- nvinfo : EIATTR_CRS_STACK_SIZE
	.align		4
.L_321:
        /*0024*/ 	.byte	0x04, 0x1e
        /*0026*/ 	.short	(.L_323 - .L_322)
.L_322:
        /*0028*/ 	.word	0x00000000


	//----- nvinfo : EIATTR_SW_WAR
	.align		4
.L_323:
        /*002c*/ 	.byte	0x04, 0x36
        /*002e*/ 	.short	(.L_325 - .L_324)
.L_324:
        /*0030*/ 	.word	0x00000008
.L_325:


//--------------------- .nv.info._Z16_set_answer_testi --------------------------
	.section	.nv.info._Z16_set_answer_testi,"",@"SHT_CUDA_INFO"
	.sectionflags	@""
	.align	4


	//----- nvinfo : EIATTR_CUDA_API_VERSION
	.align		4
        /*0000*/ 	.byte	0x04, 0x37
        /*0002*/ 	.short	(.L_327 - .L_326)
.L_326:
        /*0004*/ 	.word	0x00000082


	//----- nvinfo : EIATTR_KPARAM_INFO
	.align		4
.L_327:
        /*0008*/ 	.byte	0x04, 0x17
        /*000a*/ 	.short	(.L_329 - .L_328)
.L_328:
        /*000c*/ 	.word	0x00000000
        /*0010*/ 	.short	0x0000
        /*0012*/ 	.short	0x0000
        /*0014*/ 	.byte	0x00, 0xf0, 0x11, 0x00


	//----- nvinfo : EIATTR_SPARSE_MMA_MASK
	.align		4
.L_329:
        /*0018*/ 	.byte	0x03, 0x50
        /*001a*/ 	.short	0x0000


	//----- nvinfo : EIATTR_MAXREG_COUNT
	.align		4
        /*001c*/ 	.byte	0x03, 0x1b
        /*001e*/ 	.short	0x00ff


	//----- nvinfo : EIATTR_MERCURY_ISA_VERSION
	.align		4
        /*0020*/ 	.byte	0x03, 0x5f
        /*0022*/ 	.short	0x0101


	//----- nvinfo : EIATTR_VRC_CTA_INIT_COUNT
	.align		4
        /*0024*/ 	.byte	0x02, 0x4a
	.zero		1
	.zero		1


	//----- nvinfo : EIATTR_EXIT_INSTR_OFFSETS
	.align		4
        /*0028*/ 	.byte	0x04, 0x1c
        /*002a*/ 	.short	(.L_331 - .L_330)


	//   ....[0]....
.L_330:
        /*002c*/ 	.word	0x000001a0


	//----- nvinfo : EIATTR_CBANK_PARAM_SIZE
	.align		4
.L_331:
        /*0030*/ 	.byte	0x03, 0x19
        /*0032*/ 	.short	0x0004


	//----- nvinfo : EIATTR_PARAM_CBANK
	.align		4
        /*0034*/ 	.byte	0x04, 0x0a
        /*0036*/ 	.short	(.L_333 - .L_332)
	.align		4
.L_332:
        /*0038*/ 	.word	index@(.nv.constant0._Z16_set_answer_testi)
        /*003c*/ 	.short	0x0380
        /*003e*/ 	.short	0x0004


	//----- nvinfo : EIATTR_SW_WAR
	.align		4
.L_333:
        /*0040*/ 	.byte	0x04, 0x36
        /*0042*/ 	.short	(.L_335 - .L_334)
.L_334:
        /*0044*/ 	.word	0x00000008
.L_335:


//--------------------- .nv.info._Z17_set_answer_traini --------------------------
	.section	.nv.info._Z17_set_answer_traini,"",@"SHT_CUDA_INFO"
	.sectionflags	@""
	.align	4


	//----- nvinfo : EIATTR_CUDA_API_VERSION
	.align		4
        /*0000*/ 	.byte	0x04, 0x37
        /*0002*/ 	.short	(.L_337 - .L_336)
.L_336:
        /*0004*/ 	.word	0x00000082


	//----- nvinfo : EIATTR_KPARAM_INFO
	.align		4
.L_337:
        /*0008*/ 	.byte	0x04, 0x17
        /*000a*/ 	.short	(.L_339 - .L_338)
.L_338:
        /*000c*/ 	.word	0x00000000
        /*0010*/ 	.short	0x0000
        /*0012*/ 	.short	0x0000
        /*0014*/ 	.byte	0x00, 0xf0, 0x11, 0x00


	//----- nvinfo : EIATTR_SPARSE_MMA_MASK
	.align		4
.L_339:
        /*0018*/ 	.byte	0x03, 0x50
        /*001a*/ 	.short	0x0000


	//----- nvinfo : EIATTR_MAXREG_COUNT
	.align		4
        /*001c*/ 	.byte	0x03, 0x1b
        /*001e*/ 	.short	0x00ff


	//----- nvinfo : EIATTR_MERCURY_ISA_VERSION
	.align		4
        /*0020*/ 	.byte	0x03, 0x5f
        /*0022*/ 	.short	0x0101


	//----- nvinfo : EIATTR_VRC_CTA_INIT_COUNT
	.align		4
        /*0024*/ 	.byte	0x02, 0x4a
	.zero		1
	.zero		1


	//----- nvinfo : EIATTR_EXIT_INSTR_OFFSETS
	.align		4
        /*0028*/ 	.byte	0x04, 0x1c
        /*002a*/ 	.short	(.L_341 - .L_340)


	//   ....[0]....
.L_340:
        /*002c*/ 	.word	0x00000170


	//----- nvinfo : EIATTR_CBANK_PARAM_SIZE
	.align		4
.L_341:
        /*0030*/ 	.byte	0x03, 0x19
        /*0032*/ 	.short	0x0004


	//----- nvinfo : EIATTR_PARAM_CBANK
	.align		4
        /*0034*/ 	.byte	0x04, 0x0a
        /*0036*/ 	.short	(.L_343 - .L_342)
	.align		4
.L_342:
        /*0038*/ 	.word	index@(.nv.constant0._Z17_set_answer_traini)
        /*003c*/ 	.short	0x0380
        /*003e*/ 	.short	0x0004


	//----- nvinfo : EIATTR_SW_WAR
	.align		4
.L_343:
        /*0040*/ 	.byte	0x04, 0x36
        /*0042*/ 	.short	(.L_345 - .L_344)
.L_344:
        /*0044*/ 	.word	0x00000008
.L_345:


//--------------------- .nv.info._Z8_fc1_fc2v     --------------------------
	.section	.nv.info._Z8_fc1_fc2v,"",@"SHT_CUDA_INFO"
	.sectionflags	@""
	.align	4


	//----- nvinfo : EIATTR_CUDA_API_VERSION
	.align		4
        /*0000*/ 	.byte	0x04, 0x37
        /*0002*/ 	.short	(.L_347 - .L_346)
.L_346:
        /*0004*/ 	.word	0x00000082


	//----- nvinfo : EIATTR_SPARSE_MMA_MASK
	.align		4
.L_347:
        /*0008*/ 	.byte	0x03, 0x50
        /*000a*/ 	.short	0x0000


	//----- nvinfo : EIATTR_MAXREG_COUNT
	.align		4
        /*000c*/ 	.byte	0x03, 0x1b
        /*000e*/ 	.short	0x00ff


	//----- nvinfo : EIATTR_NUM_BARRIERS
	.align		4
        /*0010*/ 	.byte	0x02, 0x4c
        /*0012*/ 	.byte	0x01
	.zero		1


	//----- nvinfo : EIATTR_MERCURY_ISA_VERSION
	.align		4
        /*0014*/ 	.byte	0x03, 0x5f
        /*0016*/ 	.short	0x0101


	//----- nvinfo : EIATTR_VRC_CTA_INIT_COUNT
	.align		4
        /*0018*/ 	.byte	0x02, 0x4a
	.zero		1
	.zero		1


	//----- nvinfo : EIATTR_EXIT_INSTR_OFFSETS
	.align		4
        /*001c*/ 	.byte	0x04, 0x1c
        /*001e*/ 	.short	(.L_349 - .L_348)


	//   ....[0]....
.L_348:
        /*0020*/ 	.word	0x00000520


	//   ....[1]....
        /*0024*/ 	.word	0x00000760


	//----- nvinfo : EIATTR_CRS_STACK_SIZE
	.align		4
.L_349:
        /*0028*/ 	.byte	0x04, 0x1e
        /*002a*/ 	.short	(.L_351 - .L_350)
.L_350:
        /*002c*/ 	.word	0x00000000


	//----- nvinfo : EIATTR_SW_WAR
	.align		4
.L_351:
        /*0030*/ 	.byte	0x04, 0x36
        /*0032*/ 	.short	(.L_353 - .L_352)
.L_352:
        /*0034*/ 	.word	0x00000008
.L_353:


//--------------------- .nv.info._Z15_input_fc1_testi --------------------------
	.section	.nv.info._Z15_input_fc1_testi,"",@"SHT_CUDA_INFO"
	.sectionflags	@""
	.align	4


	//----- nvinfo : EIATTR_CUDA_API_VERSION
	.align		4
        /*0000*/ 	.byte	0x04, 0x37
        /*0002*/ 	.short	(.L_355 - .L_354)
.L_354:
        /*0004*/ 	.word	0x00000082


	//----- nvinfo : EIATTR_KPARAM_INFO
	.align		4
.L_355:
        /*0008*/ 	.byte	0x04, 0x17
        /*000a*/ 	.short	(.L_357 - .L_356)
.L_356:
        /*000c*/ 	.word	0x00000000
        /*0010*/ 	.short	0x0000
        /*0012*/ 	.short	0x0000
        /*0014*/ 	.byte	0x00, 0xf0, 0x11, 0x00


	//----- nvinfo : EIATTR_SPARSE_MMA_MASK
	.align		4
.L_357:
        /*0018*/ 	.byte	0x03, 0x50
        /*001a*/ 	.short	0x0000


	//----- nvinfo : EIATTR_MAXREG_COUNT
	.align		4
        /*001c*/ 	.byte	0x03, 0x1b
        /*001e*/ 	.short	0x00ff


	//----- nvinfo : EIATTR_NUM_BARRIERS
	.align		4
        /*0020*/ 	.byte	0x02, 0x4c
        /*0022*/ 	.byte	0x01
	.zero		1


	//----- nvinfo : EIATTR_MERCURY_ISA_VERSION
	.align		4
        /*0024*/ 	.byte	0x03, 0x5f
        /*0026*/ 	.short	0x0101


	//----- nvinfo : EIATTR_VRC_CTA_INIT_COUNT
	.align		4
        /*0028*/ 	.byte	0x02, 0x4a
	.zero		1
	.zero		1


	//----- nvinfo : EIATTR_EXIT_INSTR_OFFSETS
	.align		4
        /*002c*/ 	.byte	0x04, 0x1c
        /*002e*/ 	.short	(.L_359 - .L_358)


	//   ....[0]....
.L_358:
        /*0030*/ 	.word	0x000005e0


	//   ....[1]....
        /*0034*/ 	.word	0x00000820


	//----- nvinfo : EIATTR_CRS_STACK_SIZE
	.align		4
.L_359:
        /*0038*/ 	.byte	0x04, 0x1e
        /*003a*/ 	.short	(.L_361 - .L_360)
.L_360:
        /*003c*/ 	.word	0x00000000


	//----- nvinfo : EIATTR_CBANK_PARAM_SIZE
	.align		4
.L_361:
        /*0040*/ 	.byte	0x03, 0x19
        /*0042*/ 	.short	0x0004


	//----- nvinfo : EIATTR_PARAM_CBANK
	.align		4
        /*0044*/ 	.byte	0x04, 0x0a
        /*0046*/ 	.short	(.L_363 - .L_362)
	.align		4
.L_362:
        /*0048*/ 	.word	index@(.nv.constant0._Z15_input_fc1_testi)
        /*004c*/ 	.short	0x0380
        /*004e*/ 	.short	0x0004


	//----- nvinfo : EIATTR_SW_WAR
	.align		4
.L_363:
        /*0050*/ 	.byte	0x04, 0x36
        /*0052*/ 	.short	(.L_365 - .L_364)
.L_364:
        /*0054*/ 	.word	0x00000008
.L_365:


//--------------------- .nv.info._Z10_input_fc1i  --------------------------
	.section	.nv.info._Z10_input_fc1i,"",@"SHT_CUDA_INFO"
	.sectionflags	@""
	.align	4


	//----- nvinfo : EIATTR_CUDA_API_VERSION
	.align		4
        /*0000*/ 	.byte	0x04, 0x37
        /*0002*/ 	.short	(.L_367 - .L_366)
.L_366:
        /*0004*/ 	.word	0x00000082


	//----- nvinfo : EIATTR_KPARAM_INFO
	.align		4
.L_367:
        /*0008*/ 	.byte	0x04, 0x17
        /*000a*/ 	.short	(.L_369 - .L_368)
.L_368:
        /*000c*/ 	.word	0x00000000
        /*0010*/ 	.short	0x0000
        /*0012*/ 	.short	0x0000
        /*0014*/ 	.byte	0x00, 0xf0, 0x11, 0x00


	//----- nvinfo : EIATTR_SPARSE_MMA_MASK
	.align		4
.L_369:
        /*0018*/ 	.byte	0x03, 0x50
        /*001a*/ 	.short	0x0000


	//----- nvinfo : EIATTR_MAXREG_COUNT
	.align		4
        /*001c*/ 	.byte	0x03, 0x1b
        /*001e*/ 	.short	0x00ff


	//----- nvinfo : EIATTR_NUM_BARRIERS
	.align		4
        /*0020*/ 	.byte	0x02, 0x4c
        /*0022*/ 	.byte	0x01
	.zero		1


	//----- nvinfo : EIATTR_MERCURY_ISA_VERSION
	.align		4
        /*0024*/ 	.byte	0x03, 0x5f
        /*0026*/ 	.short	0x0101


	//----- nvinfo : EIATTR_VRC_CTA_INIT_COUNT
	.align		4
        /*0028*/ 	.byte	0x02, 0x4a
	.zero		1
	.zero		1


	//----- nvinfo : EIATTR_EXIT_INSTR_OFFSETS
	.align		4
        /*002c*/ 	.byte	0x04, 0x1c
        /*002e*/ 	.short	(.L_371 - .L_370)


	//   ....[0]....
.L_370:
        /*0030*/ 	.word	0x000005e0


	//   ....[1]....
        /*0034*/ 	.word	0x00000820


	//----- nvinfo : EIATTR_CRS_STACK_SIZE
	.align		4
.L_371:
        /*0038*/ 	.byte	0x04, 0x1e
        /*003a*/ 	.short	(.L_373 - .L_372)
.L_372:
        /*003c*/ 	.word	0x00000000


	//----- nvinfo : EIATTR_CBANK_PARAM_SIZE
	.align		4
.L_373:
        /*0040*/ 	.byte	0x03, 0x19
        /*0042*/ 	.short	0x0004


	//----- nvinfo : EIATTR_PARAM_CBANK
	.align		4
        /*0044*/ 	.byte	0x04, 0x0a
        /*0046*/ 	.short	(.L_375 - .L_374)
	.align		4
.L_374:
        /*0048*/ 	.word	index@(.nv.constant0._Z10_input_fc1i)
        /*004c*/ 	.short	0x0380
        /*004e*/ 	.short	0x0004


	//----- nvinfo : EIATTR_SW_WAR
	.align		4
.L_375:
        /*0050*/ 	.byte	0x04, 0x36
        /*0052*/ 	.short	(.L_377 - .L_376)
.L_376:
        /*0054*/ 	.word	0x00000008
.L_377:


//--------------------- .nv.callgraph             --------------------------
	.section	.nv.callgraph,"",@"SHT_CUDA_CALLGRAPH"
	.align	4
	.sectionentsize	8
	.align		4
        /*0000*/ 	.word	0x00000000
	.align		4
        /*0004*/ 	.word	0xffffffff
	.align		4
        /*0008*/ 	.word	0x00000000
	.align		4
        /*000c*/ 	.word	0xfffffffe
	.align		4
        /*0010*/ 	.word	0x00000000
	.align		4
        /*0014*/ 	.word	0xfffffffd
	.align		4
        /*0018*/ 	.word	0x00000000
	.align		4
        /*001c*/ 	.word	0xfffffffc


//--------------------- .nv.constant4             --------------------------
	.section	.nv.constant4,"a",@progbits
	.align	8
	.align		8
.nv.constant4:
        /*0000*/ 	.dword	precalc_xorwow_matrix
	.align		8
        /*0008*/ 	.dword	precalc_xorwow_offset_matrix
	.align		8
        /*0010*/ 	.dword	mrg32k3aM1
	.align		8
        /*0018*/ 	.dword	mrg32k3aM2
	.align		8
        /*0020*/ 	.dword	mrg32k3aM1SubSeq
	.align		8
        /*0028*/ 	.dword	mrg32k3aM2SubSeq
	.align		8
        /*0030*/ 	.dword	mrg32k3aM1Seq
	.align		8
        /*0038*/ 	.dword	mrg32k3aM2Seq
	.align		8
        /*0040*/ 	.dword	_correct_cnt
	.align		8
        /*0048*/ 	.dword	_avg_error
	.align		8
        /*0050*/ 	.dword	_train_image
	.align		8
        /*0058*/ 	.dword	_train_label
	.align		8
        /*0060*/ 	.dword	_test_image
	.align		8
        /*0068*/ 	.dword	_test_label
	.align		8
        /*0070*/ 	.dword	_fc1_b
	.align		8
        /*0078*/ 	.dword	_fc1_w
	.align		8
        /*0080*/ 	.dword	_fc2_b
	.align		8
        /*0088*/ 	.dword	_fc2_w
	.align		8
        /*0090*/ 	.dword	_input
	.align		8
        /*0098*/ 	.dword	_fc1_z
	.align		8
        /*00a0*/ 	.dword	_fc1_a
	.align		8
        /*00a8*/ 	.dword	_fc2_z
	.align		8
        /*00b0*/ 	.dword	_fc2_a
	.align		8
        /*00b8*/ 	.dword	_output
	.align		8
        /*00c0*/ 	.dword	_answer
	.align		8
        /*00c8*/ 	.dword	_fc1_db
	.align		8
        /*00d0*/ 	.dword	_fc1_dw
	.align		8
        /*00d8*/ 	.dword	_fc2_db
	.align		8
        /*00e0*/ 	.dword	_fc2_dw
	.align		8
        /*00e8*/ 	.dword	_C
	.align		8
        /*00f0*/ 	.dword	_fc2_delta
	.align		8
        /*00f8*/ 	.dword	_fc1_delta
	.align		8
        /*0100*/ 	.dword	_fc2_del
	.align		8
        /*0108*/ 	.dword	_fc2_del_w
	.align		8
        /*0110*/ 	.dword	_fc1_del
	.align		8
        /*0118*/ 	.dword	_fc1_del_w


//--------------------- .nv.constant3             --------------------------
	.section	.nv.constant3,"a",@progbits
	.align	8
.nv.constant3:
	.type		__cr_lgamma_table,@object
	.size		__cr_lgamma_table,(_alpha - __cr_lgamma_table)
__cr_lgamma_table:
        /*0000*/ 	.byte	0x00, 0x00, 0x00, 0x00, 0x00, 0x00, 0x00, 0x00, 0x00, 0x00, 0x00, 0x00, 0x00, 0x00, 0x00, 0x00
        /*0010*/ 	.byte	0xef, 0x39, 0xfa, 0xfe, 0x42, 0x2e, 0xe6, 0x3f, 0x02, 0x20, 0x2a, 0xfa, 0x0b, 0xab, 0xfc, 0x3f
        /*0020*/ 	.byte	0xf9, 0x2c, 0x92, 0x7c, 0xa7, 0x6c, 0x09, 0x40, 0xc9, 0x79, 0x44, 0x3c, 0x64, 0x26, 0x13, 0x40
        /*0030*/ 	.byte	0xca, 0x01, 0xcf, 0x3a, 0x27, 0x51, 0x1a, 0x40, 0x30, 0xcc, 0x2d, 0xf3, 0xe1, 0x0c, 0x21, 0x40
        /*0040*/ 	.byte	0x0d, 0xb7, 0xfc, 0x82, 0x8e, 0x35, 0x25, 0x40
	.type		_alpha,@object
	.size		_alpha,(_minibatch - _alpha)
_alpha:
        /*0048*/ 	.byte	0xcd, 0xcc, 0x4c, 0x3e
	.type		_minibatch,@object
	.size		_minibatch,(_epochs - _minibatch)
_minibatch:
        /*004c*/ 	.byte	0x0a, 0x00, 0x00, 0x00
	.type		_epochs,@object
	.size		_epochs,(.L_11 - _epochs)
_epochs:
	.zero		4
.L_11:


//--------------------- .text._Z14_1assign_fc1_wv --------------------------
	.section	.text._Z14_1assign_fc1_wv,"ax",@progbits
	.align	128
        .global         _Z14_1assign_fc1_wv
        .type           _Z14_1assign_fc1_wv,@function
        .size           _Z14_1assign_fc1_wv,(.L_x_151 - _Z14_1assign_fc1_wv)
        .other          _Z14_1assign_fc1_wv,@"STO_CUDA_ENTRY STV_DEFAULT"
_Z14_1assign_fc1_wv:
.text._Z14_1assign_fc1_wv:
[----:B------:R-:W-:Y:S01]  /*0000*/  LDC R1, c[0x0][0x37c] ;  /* 0x0000df00ff017b82 */ /* 0x000fe20000000800 */
[----:B------:R-:W0:Y:S01]  /*0010*/  S2R R6, SR_TID.X ;  /* 0x0000000000067919 */ /* 0x000e220000002100 */
[----:B------:R-:W0:Y:S01]  /*0020*/  LDCU UR4, c[0x0][0x360] ;  /* 0x00006c00ff0477ac */ /* 0x000e220008000800 */
[----:B------:R-:W0:Y:S01]  /*0030*/  S2R R3, SR_CTAID.X ;  /* 0x0000000000037919 */ /* 0x000e220000002500 */
[----:B------:R-:W1:Y:S01]  /*0040*/  LDCU UR5, c[0x0][0x364] ;  /* 0x00006c80ff0577ac */ /* 0x000e620008000800 */
[----:B------:R-:W1:Y:S01]  /*0050*/  S2R R7, SR_TID.Y ;  /* 0x0000000000077919 */ /* 0x000e620000002200 */
[----:B------:R-:W2:Y:S01]  /*0060*/  LDCU UR6, c[0x0][0x368] ;  /* 0x00006d00ff0677ac */ /* 0x000ea20008000800 */
[----:B------:R-:W1:Y:S01]  /*0070*/  S2R R0, SR_CTAID.Y ;  /* 0x0000000000007919 */ /* 0x000e620000002600 */
[----:B------:R-:W2:Y:S01]  /*0080*/  S2R R2, SR_TID.Z ;  /* 0x0000000000027919 */ /* 0x000ea20000002300 */
[----:B------:R-:W2:Y:S01]  /*0090*/  S2R R5, SR_CTAID.Z ;  /* 0x0000000000057919 */ /* 0x000ea20000002700 */
[----:B0-----:R-:W-:-:S05]  /*00a0*/  IMAD R6, R3, UR4, R6 ;  /* 0x0000000403067c24 */ /* 0x001fca000f8e0206 */
[----:B------:R-:W-:Y:S01]  /*00b0*/  ISETP.GT.AND P0, PT, R6, 0xe, PT ;  /* 0x0000000e0600780c */ /* 0x000fe20003f04270 */
[----:B-1----:R-:W-:Y:S02]  /*00c0*/  IMAD R7, R0, UR5, R7 ;  /* 0x0000000500077c24 */ /* 0x002fe4000f8e0207 */
[----:B--2---:R-:W-:-:S05]  /*00d0*/  IMAD R2, R5, UR6, R2 ;  /* 0x0000000605027c24 */ /* 0x004fca000f8e0202 */
[----:B------:R-:W-:-:S04]  /*00e0*/  VIMNMX.U32 R0, PT, PT, R7, R2, !PT ;  /* 0x0000000207007248 */ /* 0x000fc80007fe0000 */
[----:B------:R-:W-:-:S13]  /*00f0*/  ISETP.GT.U32.OR P0, PT, R0, 0x1b, P0 ;  /* 0x0000001b0000780c */ /* 0x000fda0000704470 */
[----:B------:R-:W-:Y:S05]  /*0100*/  @P0 EXIT ;  /* 0x000000000000094d */ /* 0x000fea0003800000 */
[----:B------:R-:W0:Y:S01]  /*0110*/  LDC.64 R4, c[0x4][0xd0] ;  /* 0x01003400ff047b82 */ /* 0x000e220000000a00 */
[----:B------:R-:W1:Y:S01]  /*0120*/  LDCU.64 UR4, c[0x0][0x358] ;  /* 0x00006b00ff0477ac */ /* 0x000e620008000a00 */
[----:B------:R-:W2:Y:S01]  /*0130*/  LDCU UR6, c[0x3][0x4c] ;  /* 0x00c00980ff0677ac */ /* 0x000ea20008000800 */
[----:B0-----:R-:W-:-:S04]  /*0140*/  IMAD.WIDE R4, R6, 0xc40, R4 ;  /* 0x00000c4006047825 */ /* 0x001fc800078e0204 */
[----:B------:R-:W-:-:S04]  /*0150*/  IMAD.WIDE.U32 R4, R7, 0x70, R4 ;  /* 0x0000007007047825 */ /* 0x000fc800078e0004 */
[----:B------:R-:W-:-:S05]  /*0160*/  IMAD.WIDE.U32 R4, R2, 0x4, R4 ;  /* 0x0000000402047825 */ /* 0x000fca00078e0004 */
[----:B-1----:R-:W3:Y:S01]  /*0170*/  LDG.E R0, desc[UR4][R4.64] ;  /* 0x0000000404007981 */ /* 0x002ee2000c1e1900 */
[----:B--2---:R-:W-:Y:S01]  /*0180*/  I2FP.F32.S32 R3, UR6 ;  /* 0x0000000600037c45 */ /* 0x004fe20008201400 */
[----:B------:R-:W-:Y:S03]  /*0190*/  BSSY.RECONVERGENT B0, `(.L_x_0) ;  /* 0x000000c000007945 */ /* 0x000fe60003800200 */
[----:B------:R-:W0:Y:S02]  /*01a0*/  MUFU.RCP R8, R3 ;  /* 0x0000000300087308 */ /* 0x000e240000001000 */
[----:B0-----:R-:W-:-:S04]  /*01b0*/  FFMA R9, -R3, R8, 1 ;  /* 0x3f80000003097423 */ /* 0x001fc80000000108 */
[----:B------:R-:W-:Y:S02]  /*01c0*/  FFMA R9, R8, R9, R8 ;  /* 0x0000000908097223 */ /* 0x000fe40000000008 */
[----:B---3--:R-:W0:Y:S02]  /*01d0*/  FCHK P0, R0, R3 ;  /* 0x0000000300007302 */ /* 0x008e240000000000 */
[----:B------:R-:W-:-:S04]  /*01e0*/  FFMA R8, R0, R9, RZ ;  /* 0x0000000900087223 */ /* 0x000fc800000000ff */
[----:B------:R-:W-:-:S04]  /*01f0*/  FFMA R10, -R3, R8, R0 ;  /* 0x00000008030a7223 */ /* 0x000fc80000000100 */
[----:B------:R-:W-:Y:S01]  /*0200*/  FFMA R10, R9, R10, R8 ;  /* 0x0000000a090a7223 */ /* 0x000fe20000000008 */
[----:B0-----:R-:W-:Y:S06]  /*0210*/  @!P0 BRA `(.L_x_1) ;  /* 0x00000000000c8947 */ /* 0x001fec0003800000 */
[----:B------:R-:W-:-:S07]  /*0220*/  MOV R8, 0x240 ;  /* 0x0000024000087802 */ /* 0x000fce0000000f00 */
[----:B------:R-:W-:Y:S05]  /*0230*/  CALL.REL.NOINC `($__internal_0_$__cuda_sm3x_div_rn_noftz_f32_slowpath) ;  /* 0x00000000002c7944 */ /* 0x000fea0003c00000 */
[----:B------:R-:W-:-:S07]  /*0240*/  IMAD.MOV.U32 R10, RZ, RZ, R0 ;  /* 0x000000ffff0a7224 */ /* 0x000fce00078e0000 */
.L_x_1:
[----:B------:R-:W-:Y:S05]  /*0250*/  BSYNC.RECONVERGENT B0 ;  /* 0x0000000000007941 */ /* 0x000fea0003800200 */
.L_x_0:
[----:B------:R-:W0:Y:S02]  /*0260*/  LDC.64 R8, c[0x4][0x78] ;  /* 0x01001e00ff087b82 */ /* 0x000e240000000a00 */
[----:B0-----:R-:W-:-:S04]  /*0270*/  IMAD.WIDE R8, R6, 0xc40, R8 ;  /* 0x00000c4006087825 */ /* 0x001fc800078e0208 */
[----:B------:R-:W-:-:S04]  /*0280*/  IMAD.WIDE.U32 R8, R7, 0x70, R8 ;  /* 0x0000007007087825 */ /* 0x000fc800078e0008 */
[----:B------:R-:W-:-:S05]  /*0290*/  IMAD.WIDE.U32 R8, R2, 0x4, R8 ;  /* 0x0000000402087825 */ /* 0x000fca00078e0008 */
[----:B------:R-:W2:Y:S02]  /*02a0*/  LDG.E R3, desc[UR4][R8.64] ;  /* 0x0000000408037981 */ /* 0x000ea4000c1e1900 */
[----:B--2---:R-:W-:-:S05]  /*02b0*/  FADD R3, R3, -R10 ;  /* 0x8000000a03037221 */ /* 0x004fca0000000000 */
[----:B------:R-:W-:Y:S04]  /*02c0*/  STG.E desc[UR4][R8.64], R3 ;  /* 0x0000000308007986 */ /* 0x000fe8000c101904 */
[----:B------:R-:W-:Y:S01]  /*02d0*/  STG.E desc[UR4][R4.64], RZ ;  /* 0x000000ff04007986 */ /* 0x000fe2000c101904 */
[----:B------:R-:W-:Y:S05]  /*02e0*/  EXIT ;  /* 0x000000000000794d */ /* 0x000fea0003800000 */
        .weak           $__internal_0_$__cuda_sm3x_div_rn_noftz_f32_slowpath
        .type           $__internal_0_$__cuda_sm3x_div_rn_noftz_f32_slowpath,@function
        .size           $__internal_0_$__cuda_sm3x_div_rn_noftz_f32_slowpath,(.L_x_151 - $__internal_0_$__cuda_sm3x_div_rn_noftz_f32_slowpath)
$__internal_0_$__cuda_sm3x_div_rn_noftz_f32_slowpath:
[--C-:B------:R-:W-:Y:S01]  /*02f0*/  SHF.R.U32.HI R10, RZ, 0x17, R3.reuse ;  /* 0x00000017ff0a7819 */ /* 0x100fe20000011603 */
[----:B------:R-:W-:Y:S01]  /*0300*/  BSSY.RECONVERGENT B1, `(.L_x_2) ;  /* 0x0000064000017945 */ /* 0x000fe20003800200 */
[--C-:B------:R-:W-:Y:S01]  /*0310*/  SHF.R.U32.HI R9, RZ, 0x17, R0.reuse ;  /* 0x00000017ff097819 */ /* 0x100fe20000011600 */
[----:B------:R-:W-:Y:S01]  /*0320*/  IMAD.MOV.U32 R12, RZ, RZ, R0 ;  /* 0x000000ffff0c7224 */ /* 0x000fe200078e0000 */
[----:B------:R-:W-:Y:S01]  /*0330*/  LOP3.LUT R10, R10, 0xff, RZ, 0xc0, !PT ;  /* 0x000000ff0a0a7812 */ /* 0x000fe200078ec0ff */
[----:B------:R-:W-:Y:S01]  /*0340*/  IMAD.MOV.U32 R13, RZ, RZ, R3 ;  /* 0x000000ffff0d7224 */ /* 0x000fe200078e0003 */
[----:B------:R-:W-:-:S03]  /*0350*/  LOP3.LUT R11, R9, 0xff, RZ, 0xc0, !PT ;  /* 0x000000ff090b7812 */ /* 0x000fc600078ec0ff */
[----:B------:R-:W-:Y:S02]  /*0360*/  VIADD R15, R10, 0xffffffff ;  /* 0xffffffff0a0f7836 */ /* 0x000fe40000000000 */
[----:B------:R-:W-:-:S03]  /*0370*/  VIADD R14, R11, 0xffffffff ;  /* 0xffffffff0b0e7836 */ /* 0x000fc60000000000 */
[----:B------:R-:W-:-:S04]  /*0380*/  ISETP.GT.U32.AND P0, PT, R15, 0xfd, PT ;  /* 0x000000fd0f00780c */ /* 0x000fc80003f04070 */
[----:B------:R-:W-:-:S13]  /*0390*/  ISETP.GT.U32.OR P0, PT, R14, 0xfd, P0 ;  /* 0x000000fd0e00780c */ /* 0x000fda0000704470 */
[----:B------:R-:W-:Y:S01]  /*03a0*/  @!P0 IMAD.MOV.U32 R9, RZ, RZ, RZ ;  /* 0x000000ffff098224 */ /* 0x000fe200078e00ff */
[----:B------:R-:W-:Y:S06]  /*03b0*/  @!P0 BRA `(.L_x_3) ;  /* 0x00000000005c8947 */ /* 0x000fec0003800000 */
[----:B------:R-:W-:Y:S02]  /*03c0*/  FSETP.GTU.FTZ.AND P0, PT, |R0|, +INF , PT ;  /* 0x7f8000000000780b */ /* 0x000fe40003f1c200 */
[----:B------:R-:W-:-:S04]  /*03d0*/  FSETP.GTU.FTZ.AND P1, PT, |R3|, +INF , PT ;  /* 0x7f8000000300780b */ /* 0x000fc80003f3c200 */
[----:B------:R-:W-:-:S13]  /*03e0*/  PLOP3.LUT P0, PT, P0, P1, PT, 0xf8, 0x8f ;  /* 0x00000000008f781c */ /* 0x000fda0000703f70 */
[----:B------:R-:W-:Y:S05]  /*03f0*/  @P0 BRA `(.L_x_4) ;  /* 0x00000004004c0947 */ /* 0x000fea0003800000 */
[----:B------:R-:W-:-:S13]  /*0400*/  LOP3.LUT P0, RZ, R13, 0x7fffffff, R12, 0xc8, !PT ;  /* 0x7fffffff0dff7812 */ /* 0x000fda000780c80c */
[----:B------:R-:W-:Y:S05]  /*0410*/  @!P0 BRA `(.L_x_5) ;  /* 0x00000004003c8947 */ /* 0x000fea0003800000 */
[C---:B------:R-:W-:Y:S02]  /*0420*/  FSETP.NEU.FTZ.AND P2, PT, |R0|.reuse, +INF , PT ;  /* 0x7f8000000000780b */ /* 0x040fe40003f5d200 */
[----:B------:R-:W-:Y:S02]  /*0430*/  FSETP.NEU.FTZ.AND P1, PT, |R3|, +INF , PT ;  /* 0x7f8000000300780b */ /* 0x000fe40003f3d200 */
[----:B------:R-:W-:-:S11]  /*0440*/  FSETP.NEU.FTZ.AND P0, PT, |R0|, +INF , PT ;  /* 0x7f8000000000780b */ /* 0x000fd60003f1d200 */
[----:B------:R-:W-:Y:S05]  /*0450*/  @!P1 BRA !P2, `(.L_x_5) ;  /* 0x00000004002c9947 */ /* 0x000fea0005000000 */
[----:B------:R-:W-:-:S04]  /*0460*/  LOP3.LUT P2, RZ, R12, 0x7fffffff, RZ, 0xc0, !PT ;  /* 0x7fffffff0cff7812 */ /* 0x000fc8000784c0ff */
[----:B------:R-:W-:-:S13]  /*0470*/  PLOP3.LUT P1, PT, P1, P2, PT, 0x2f, 0xf2 ;  /* 0x0000000000f2781c */ /* 0x000fda0000f24577 */
[----:B------:R-:W-:Y:S05]  /*0480*/  @P1 BRA `(.L_x_6) ;  /* 0x0000000400181947 */ /* 0x000fea0003800000 */
[----:B------:R-:W-:-:S04]  /*0490*/  LOP3.LUT P1, RZ, R13, 0x7fffffff, RZ, 0xc0, !PT ;  /* 0x7fffffff0dff7812 */ /* 0x000fc8000782c0ff */
[----:B------:R-:W-:-:S13]  /*04a0*/  PLOP3.LUT P0, PT, P0, P1, PT, 0x2f, 0xf2 ;  /* 0x0000000000f2781c */ /* 0x000fda0000702577 */
[----:B------:R-:W-:Y:S05]  /*04b0*/  @P0 BRA `(.L_x_7) ;  /* 0x0000000400000947 */ /* 0x000fea0003800000 */
[----:B------:R-:W-:Y:S02]  /*04c0*/  ISETP.GE.AND P0, PT, R14, RZ, PT ;  /* 0x000000ff0e00720c */ /* 0x000fe40003f06270 */
[----:B------:R-:W-:-:S11]  /*04d0*/  ISETP.GE.AND P1, PT, R15, RZ, PT ;  /* 0x000000ff0f00720c */ /* 0x000fd60003f26270 */
[----:B------:R-:W-:Y:S02]  /*04e0*/  @P0 IMAD.MOV.U32 R9, RZ, RZ, RZ ;  /* 0x000000ffff090224 */ /* 0x000fe400078e00ff */
[----:B------:R-:W-:Y:S01]  /*04f0*/  @!P0 FFMA R12, R0, 1.84467440737095516160e+19, RZ ;  /* 0x5f800000000c8823 */ /* 0x000fe200000000ff */
[----:B------:R-:W-:Y:S02]  /*0500*/  @!P0 IMAD.MOV.U32 R9, RZ, RZ, -0x40 ;  /* 0xffffffc0ff098424 */ /* 0x000fe400078e00ff */
[----:B------:R-:W-:Y:S02]  /*0510*/  @!P1 FFMA R13, R3, 1.84467440737095516160e+19, RZ ;  /* 0x5f800000030d9823 */ /* 0x000fe400000000ff */
[----:B------:R-:W-:-:S07]  /*0520*/  @!P1 VIADD R9, R9, 0x40 ;  /* 0x0000004009099836 */ /* 0x000fce0000000000 */
.L_x_3:
[----:B------:R-:W-:Y:S01]  /*0530*/  LEA R0, R10, 0xc0800000, 0x17 ;  /* 0xc08000000a007811 */ /* 0x000fe200078eb8ff */
[----:B------:R-:W-:Y:S01]  /*0540*/  VIADD R11, R11, 0xffffff81 ;  /* 0xffffff810b0b7836 */ /* 0x000fe20000000000 */
[----:B------:R-:W-:Y:S03]  /*0550*/  BSSY.RECONVERGENT B2, `(.L_x_8) ;  /* 0x0000035000027945 */ /* 0x000fe60003800200 */
[----:B------:R-:W-:Y:S01]  /*0560*/  IMAD.IADD R13, R13, 0x1, -R0 ;  /* 0x000000010d0d7824 */ /* 0x000fe200078e0a00 */
[C---:B------:R-:W-:Y:S01]  /*0570*/  IADD3 R10, PT, PT, R11.reuse, 0x7f, -R10 ;  /* 0x0000007f0b0a7810 */ /* 0x040fe20007ffe80a */
[----:B------:R-:W-:Y:S02]  /*0580*/  IMAD R0, R11, -0x800000, R12 ;  /* 0xff8000000b007824 */ /* 0x000fe400078e020c */
[----:B------:R-:W0:Y:S01]  /*0590*/  MUFU.RCP R3, R13 ;  /* 0x0000000d00037308 */ /* 0x000e220000001000 */
[----:B------:R-:W-:Y:S01]  /*05a0*/  FADD.FTZ R15, -R13, -RZ ;  /* 0x800000ff0d0f7221 */ /* 0x000fe20000010100 */
[----:B------:R-:W-:-:S03]  /*05b0*/  IMAD.IADD R10, R10, 0x1, R9 ;  /* 0x000000010a0a7824 */ /* 0x000fc600078e0209 */
[----:B0-----:R-:W-:-:S04]  /*05c0*/  FFMA R14, R3, R15, 1 ;  /* 0x3f800000030e7423 */ /* 0x001fc8000000000f */
[----:B------:R-:W-:-:S04]  /*05d0*/  FFMA R14, R3, R14, R3 ;  /* 0x0000000e030e7223 */ /* 0x000fc80000000003 */
[----:B------:R-:W-:-:S04]  /*05e0*/  FFMA R3, R0, R14, RZ ;  /* 0x0000000e00037223 */ /* 0x000fc800000000ff */
[----:B------:R-:W-:-:S04]  /*05f0*/  FFMA R12, R15, R3, R0 ;  /* 0x000000030f0c7223 */ /* 0x000fc80000000000 */
[----:B------:R-:W-:-:S04]  /*0600*/  FFMA R17, R14, R12, R3 ;  /* 0x0000000c0e117223 */ /* 0x000fc80000000003 */
[----:B------:R-:W-:-:S04]  /*0610*/  FFMA R12, R15, R17, R0 ;  /* 0x000000110f0c7223 */ /* 0x000fc80000000000 */
[----:B------:R-:W-:-:S05]  /*0620*/  FFMA R0, R14, R12, R17 ;  /* 0x0000000c0e007223 */ /* 0x000fca0000000011 */
[----:B------:R-:W-:-:S04]  /*0630*/  SHF.R.U32.HI R3, RZ, 0x17, R0 ;  /* 0x00000017ff037819 */ /* 0x000fc80000011600 */
[----:B------:R-:W-:-:S05]  /*0640*/  LOP3.LUT R3, R3, 0xff, RZ, 0xc0, !PT ;  /* 0x000000ff03037812 */ /* 0x000fca00078ec0ff */
[----:B------:R-:W-:-:S04]  /*0650*/  IMAD.IADD R11, R3, 0x1, R10 ;  /* 0x00000001030b7824 */ /* 0x000fc800078e020a */
[----:B------:R-:W-:-:S05]  /*0660*/  VIADD R3, R11, 0xffffffff ;  /* 0xffffffff0b037836 */ /* 0x000fca0000000000 */
[----:B------:R-:W-:-:S13]  /*0670*/  ISETP.GE.U32.AND P0, PT, R3, 0xfe, PT ;  /* 0x000000fe0300780c */ /* 0x000fda0003f06070 */
[----:B------:R-:W-:Y:S05]  /*0680*/  @!P0 BRA `(.L_x_9) ;  /* 0x0000000000808947 */ /* 0x000fea0003800000 */
[----:B------:R-:W-:-:S13]  /*0690*/  ISETP.GT.AND P0, PT, R11, 0xfe, PT ;  /* 0x000000fe0b00780c */ /* 0x000fda0003f04270 */
[----:B------:R-:W-:Y:S05]  /*06a0*/  @P0 BRA `(.L_x_10) ;  /* 0x00000000006c0947 */ /* 0x000fea0003800000 */
[----:B------:R-:W-:-:S13]  /*06b0*/  ISETP.GE.AND P0, PT, R11, 0x1, PT ;  /* 0x000000010b00780c */ /* 0x000fda0003f06270 */
[----:B------:R-:W-:Y:S05]  /*06c0*/  @P0 BRA `(.L_x_11) ;  /* 0x0000000000740947 */ /* 0x000fea0003800000 */
[----:B------:R-:W-:Y:S02]  /*06d0*/  ISETP.GE.AND P0, PT, R11, -0x18, PT ;  /* 0xffffffe80b00780c */ /* 0x000fe40003f06270 */
[----:B------:R-:W-:-:S11]  /*06e0*/  LOP3.LUT R0, R0, 0x80000000, RZ, 0xc0, !PT ;  /* 0x8000000000007812 */ /* 0x000fd600078ec0ff */
[----:B------:R-:W-:Y:S05]  /*06f0*/  @!P0 BRA `(.L_x_11) ;  /* 0x0000000000688947 */ /* 0x000fea0003800000 */
[CCC-:B------:R-:W-:Y:S01]  /*0700*/  FFMA.RZ R3, R14.reuse, R12.reuse, R17.reuse ;  /* 0x0000000c0e037223 */ /* 0x1c0fe2000000c011 */
[CCC-:B------:R-:W-:Y:S01]  /*0710*/  FFMA.RM R10, R14.reuse, R12.reuse, R17.reuse ;  /* 0x0000000c0e0a7223 */ /* 0x1c0fe20000004011 */
[C---:B------:R-:W-:Y:S02]  /*0720*/  ISETP.NE.AND P2, PT, R11.reuse, RZ, PT ;  /* 0x000000ff0b00720c */ /* 0x040fe40003f45270 */
[----:B------:R-:W-:Y:S02]  /*0730*/  ISETP.NE.AND P1, PT, R11, RZ, PT ;  /* 0x000000ff0b00720c */ /* 0x000fe40003f25270 */
[----:B------:R-:W-:Y:S01]  /*0740*/  LOP3.LUT R9, R3, 0x7fffff, RZ, 0xc0, !PT ;  /* 0x007fffff03097812 */ /* 0x000fe200078ec0ff */
[----:B------:R-:W-:Y:S01]  /*0750*/  FFMA.RP R3, R14, R12, R17 ;  /* 0x0000000c0e037223 */ /* 0x000fe20000008011 */
[----:B------:R-:W-:Y:S02]  /*0760*/  VIADD R12, R11, 0x20 ;  /* 0x000000200b0c7836 */ /* 0x000fe40000000000 */
[----:B------:R-:W-:Y:S01]  /*0770*/  LOP3.LUT R9, R9, 0x800000, RZ, 0xfc, !PT ;  /* 0x0080000009097812 */ /* 0x000fe200078efcff */
[----:B------:R-:W-:Y:S01]  /*0780*/  IMAD.MOV R11, RZ, RZ, -R11 ;  /* 0x000000ffff0b7224 */ /* 0x000fe200078e0a0b */
[----:B------:R-:W-:-:S02]  /*0790*/  FSETP.NEU.FTZ.AND P0, PT, R3, R10, PT ;  /* 0x0000000a0300720b */ /* 0x000fc40003f1d000 */
[----:B------:R-:W-:Y:S02]  /*07a0*/  SHF.L.U32 R12, R9, R12, RZ ;  /* 0x0000000c090c7219 */ /* 0x000fe400000006ff */
[----:B------:R-:W-:Y:S02]  /*07b0*/  SEL R10, R11, RZ, P2 ;  /* 0x000000ff0b0a7207 */ /* 0x000fe40001000000 */
[----:B------:R-:W-:Y:S02]  /*07c0*/  ISETP.NE.AND P1, PT, R12, RZ, P1 ;  /* 0x000000ff0c00720c */ /* 0x000fe40000f25270 */
[----:B------:R-:W-:Y:S02]  /*07d0*/  SHF.R.U32.HI R10, RZ, R10, R9 ;  /* 0x0000000aff0a7219 */ /* 0x000fe40000011609 */
[----:B------:R-:W-:Y:S02]  /*07e0*/  PLOP3.LUT P0, PT, P0, P1, PT, 0xf8, 0x8f ;  /* 0x00000000008f781c */ /* 0x000fe40000703f70 */
[----:B------:R-:W-:-:S02]  /*07f0*/  SHF.R.U32.HI R12, RZ, 0x1, R10 ;  /* 0x00000001ff0c7819 */ /* 0x000fc4000001160a */
[----:B------:R-:W-:-:S04]  /*0800*/  SEL R3, RZ, 0x1, !P0 ;  /* 0x00000001ff037807 */ /* 0x000fc80004000000 */
[----:B------:R-:W-:-:S04]  /*0810*/  LOP3.LUT R3, R3, 0x1, R12, 0xf8, !PT ;  /* 0x0000000103037812 */ /* 0x000fc800078ef80c */
[----:B------:R-:W-:-:S05]  /*0820*/  LOP3.LUT R3, R3, R10, RZ, 0xc0, !PT ;  /* 0x0000000a03037212 */ /* 0x000fca00078ec0ff */
[----:B------:R-:W-:-:S05]  /*0830*/  IMAD.IADD R3, R12, 0x1, R3 ;  /* 0x000000010c037824 */ /* 0x000fca00078e0203 */
[----:B------:R-:W-:Y:S01]  /*0840*/  LOP3.LUT R0, R3, R0, RZ, 0xfc, !PT ;  /* 0x0000000003007212 */ /* 0x000fe200078efcff */
[----:B------:R-:W-:Y:S06]  /*0850*/  BRA `(.L_x_11) ;  /* 0x0000000000107947 */ /* 0x000fec0003800000 */
.L_x_10:
[----:B------:R-:W-:-:S04]  /*0860*/  LOP3.LUT R0, R0, 0x80000000, RZ, 0xc0, !PT ;  /* 0x8000000000007812 */ /* 0x000fc800078ec0ff */
[----:B------:R-:W-:Y:S01]  /*0870*/  LOP3.LUT R0, R0, 0x7f800000, RZ, 0xfc, !PT ;  /* 0x7f80000000007812 */ /* 0x000fe200078efcff */
[----:B------:R-:W-:Y:S06]  /*0880*/  BRA `(.L_x_11) ;  /* 0x0000000000047947 */ /* 0x000fec0003800000 */
.L_x_9:
[----:B------:R-:W-:-:S07]  /*0890*/  IMAD R0, R10, 0x800000, R0 ;  /* 0x008000000a007824 */ /* 0x000fce00078e0200 */
.L_x_11:
[----:B------:R-:W-:Y:S05]  /*08a0*/  BSYNC.RECONVERGENT B2 ;  /* 0x0000000000027941 */ /* 0x000fea0003800200 */
.L_x_8:
[----:B------:R-:W-:Y:S05]  /*08b0*/  BRA `(.L_x_12) ;  /* 0x0000000000207947 */ /* 0x000fea0003800000 */
.L_x_7:
[----:B------:R-:W-:-:S04]  /*08c0*/  LOP3.LUT R0, R13, 0x80000000, R12, 0x48, !PT ;  /* 0x800000000d007812 */ /* 0x000fc800078e480c */
[----:B------:R-:W-:Y:S01]  /*08d0*/  LOP3.LUT R0, R0, 0x7f800000, RZ, 0xfc, !PT ;  /* 0x7f80000000007812 */ /* 0x000fe200078efcff */
[----:B------:R-:W-:Y:S06]  /*08e0*/  BRA `(.L_x_12) ;  /* 0x0000000000147947 */ /* 0x000fec0003800000 */
.L_x_6:
[----:B------:R-:W-:Y:S01]  /*08f0*/  LOP3.LUT R0, R13, 0x80000000, R12, 0x48, !PT ;  /* 0x800000000d007812 */ /* 0x000fe200078e480c */
[----:B------:R-:W-:Y:S06]  /*0900*/  BRA `(.L_x_12) ;  /* 0x00000000000c7947 */ /* 0x000fec0003800000 */
.L_x_5:
[----:B------:R-:W0:Y:S01]  /*0910*/  MUFU.RSQ R0, -QNAN ;  /* 0xffc0000000007908 */ /* 0x000e220000001400 */
[----:B------:R-:W-:Y:S05]  /*0920*/  BRA `(.L_x_12) ;  /* 0x0000000000047947 */ /* 0x000fea0003800000 */
.L_x_4:
[----:B------:R-:W-:-:S07]  /*0930*/  FADD.FTZ R0, R0, R3 ;  /* 0x0000000300007221 */ /* 0x000fce0000010000 */
.L_x_12:
[----:B------:R-:W-:Y:S05]  /*0940*/  BSYNC.RECONVERGENT B1 ;  /* 0x0000000000017941 */ /* 0x000fea0003800200 */
.L_x_2:
[----:B------:R-:W-:-:S04]  /*0950*/  IMAD.MOV.U32 R9, RZ, RZ, 0x0 ;  /* 0x00000000ff097424 */ /* 0x000fc800078e00ff */
[----:B0-----:R-:W-:Y:S05]  /*0960*/  RET.REL.NODEC R8 `(_Z14_1assign_fc1_wv) ;  /* 0xfffffff408a47950 */ /* 0x001fea0003c3ffff */
.L_x_13:
[----:B------:R-:W-:-:S00]  /*0970*/  BRA `(.L_x_13) ;  /* 0xfffffffc00fc7947 */ /* 0x000fc0000383ffff */
[----:B------:R-:W-:-:S00]  /*0980*/  NOP ;  /* 0x0000000000007918 */ /* 0x000fc00000000000 */
[----:B------:R-:W-:-:S00]  /*0990*/  NOP ;  /* 0x0000000000007918 */ /* 0x000fc00000000000 */
[----:B------:R-:W-:-:S00]  /*09a0*/  NOP ;  /* 0x0000000000007918 */ /* 0x000fc00000000000 */
[----:B------:R-:W-:-:S00]  /*09b0*/  NOP ;  /* 0x0000000000007918 */ /* 0x000fc00000000000 */
[----:B------:R-:W-:-:S00]  /*09c0*/  NOP ;  /* 0x0000000000007918 */ /* 0x000fc00000000000 */
[----:B------:R-:W-:-:S00]  /*09d0*/  NOP ;  /* 0x0000000000007918 */ /* 0x000fc00000000000 */
[----:B------:R-:W-:-:S00]  /*09e0*/  NOP ;  /* 0x0000000000007918 */ /* 0x000fc00000000000 */
[----:B------:R-:W-:-:S00]  /*09f0*/  NOP ;  /* 0x0000000000007918 */ /* 0x000fc00000000000 */
.L_x_151:


//--------------------- .text._Z14_1assign_fc1_bv --------------------------
	.section	.text._Z14_1assign_fc1_bv,"ax",@progbits
	.align	128
        .global         _Z14_1assign_fc1_bv
        .type           _Z14_1assign_fc1_bv,@function
        .size           _Z14_1assign_fc1_bv,(.L_x_152 - _Z14_1assign_fc1_bv)
        .other          _Z14_1assign_fc1_bv,@"STO_CUDA_ENTRY STV_DEFAULT"
_Z14_1assign_fc1_bv:
.text._Z14_1assign_fc1_bv:
[----:B------:R-:W-:Y:S01]  /*0000*/  LDC R1, c[0x0][0x37c] ;  /* 0x0000df00ff017b82 */ /* 0x000fe20000000800 */
[----:B------:R-:W0:Y:S01]  /*0010*/  S2R R2, SR_TID.X ;  /* 0x0000000000027919 */ /* 0x000e220000002100 */
[----:B------:R-:W0:Y:S01]  /*0020*/  LDCU UR4, c[0x0][0x360] ;  /* 0x00006c00ff0477ac */ /* 0x000e220008000800 */
[----:B------:R-:W0:Y:S02]  /*0030*/  S2R R3, SR_CTAID.X ;  /* 0x0000000000037919 */ /* 0x000e240000002500 */
[----:B0-----:R-:W-:-:S05]  /*0040*/  IMAD R2, R3, UR4, R2 ;  /* 0x0000000403027c24 */ /* 0x001fca000f8e0202 */
[----:B------:R-:W-:-:S13]  /*0050*/  ISETP.GT.AND P0, PT, R2, 0xe, PT ;  /* 0x0000000e0200780c */ /* 0x000fda0003f04270 */
[----:B------:R-:W-:Y:S05]  /*0060*/  @P0 EXIT ;  /* 0x000000000000094d */ /* 0x000fea0003800000 */
[----:B------:R-:W0:Y:S01]  /*0070*/  LDC.64 R4, c[0x4][0xc8] ;  /* 0x01003200ff047b82 */ /* 0x000e220000000a00 */
[----:B------:R-:W1:Y:S01]  /*0080*/  LDCU.64 UR4, c[0x0][0x358] ;  /* 0x00006b00ff0477ac */ /* 0x000e620008000a00 */
[----:B------:R-:W2:Y:S01]  /*0090*/  LDCU UR6, c[0x3][0x4c] ;  /* 0x00c00980ff0677ac */ /* 0x000ea20008000800 */
[----:B0-----:R-:W-:-:S05]  /*00a0*/  IMAD.WIDE R4, R2, 0x4, R4 ;  /* 0x0000000402047825 */ /* 0x001fca00078e0204 */
        /* <DEDUP_REMOVED lines=12> */
[----:B------:R-:W-:Y:S05]  /*0170*/  CALL.REL.NOINC `($__internal_1_$__cuda_sm3x_div_rn_noftz_f32_slowpath) ;  /* 0x0000000000247944 */ /* 0x000fea0003c00000 */
[----:B------:R-:W-:-:S07]  /*0180*/  IMAD.MOV.U32 R8, RZ, RZ, R0 ;  /* 0x000000ffff087224 */ /* 0x000fce00078e0000 */
.L_x_15:
[----:B------:R-:W-:Y:S05]  /*0190*/  BSYNC.RECONVERGENT B0 ;  /* 0x0000000000007941 */ /* 0x000fea0003800200 */
.L_x_14:
[----:B------:R-:W0:Y:S02]  /*01a0*/  LDC.64 R6, c[0x4][0x70] ;  /* 0x01001c00ff067b82 */ /* 0x000e240000000a00 */
[----:B0-----:R-:W-:-:S05]  /*01b0*/  IMAD.WIDE R2, R2, 0x4, R6 ;  /* 0x0000000402027825 */ /* 0x001fca00078e0206 */
[----:B------:R-:W2:Y:S02]  /*01c0*/  LDG.E R7, desc[UR4][R2.64] ;  /* 0x0000000402077981 */ /* 0x000ea4000c1e1900 */
[----:B--2---:R-:W-:-:S05]  /*01d0*/  FADD R7, R7, -R8 ;  /* 0x8000000807077221 */ /* 0x004fca0000000000 */
[----:B------:R-:W-:Y:S04]  /*01e0*/  STG.E desc[UR4][R2.64], R7 ;  /* 0x0000000702007986 */ /* 0x000fe8000c101904 */
[----:B------:R-:W-:Y:S01]  /*01f0*/  STG.E desc[UR4][R4.64], RZ ;  /* 0x000000ff04007986 */ /* 0x000fe2000c101904 */
[----:B------:R-:W-:Y:S05]  /*0200*/  EXIT ;  /* 0x000000000000794d */ /* 0x000fea0003800000 */
        .weak           $__internal_1_$__cuda_sm3x_div_rn_noftz_f32_slowpath
        .type           $__internal_1_$__cuda_sm3x_div_rn_noftz_f32_slowpath,@function
        .size           $__internal_1_$__cuda_sm3x_div_rn_noftz_f32_slowpath,(.L_x_152 - $__internal_1_$__cuda_sm3x_div_rn_noftz_f32_slowpath)
$__internal_1_$__cuda_sm3x_div_rn_noftz_f32_slowpath:
        /* <DEDUP_REMOVED lines=36> */
.L_x_17:
[----:B------:R-:W-:Y:S01]  /*0450*/  LEA R0, R9, 0xc0800000, 0x17 ;  /* 0xc080000009007811 */ /* 0x000fe200078eb8ff */
[----:B------:R-:W-:Y:S01]  /*0460*/  VIADD R8, R8, 0xffffff81 ;  /* 0xffffff8108087836 */ /* 0x000fe20000000000 */
[----:B------:R-:W-:Y:S03]  /*0470*/  BSSY.RECONVERGENT B2, `(.L_x_22) ;  /* 0x0000035000027945 */ /* 0x000fe60003800200 */
[----:B------:R-:W-:Y:S02]  /*0480*/  IMAD.IADD R11, R11, 0x1, -R0 ;  /* 0x000000010b0b7824 */ /* 0x000fe400078e0a00 */
[C---:B------:R-:W-:Y:S01]  /*0490*/  IMAD R0, R8.reuse, -0x800000, R10 ;  /* 0xff80000008007824 */ /* 0x040fe200078e020a */
[----:B------:R-:W-:Y:S01]  /*04a0*/  IADD3 R8, PT, PT, R8, 0x7f, -R9 ;  /* 0x0000007f08087810 */ /* 0x000fe20007ffe809 */
[----:B------:R-:W0:Y:S01]  /*04b0*/  MUFU.RCP R3, R11 ;  /* 0x0000000b00037308 */ /* 0x000e220000001000 */
[----:B------:R-:W-:-:S03]  /*04c0*/  FADD.FTZ R13, -R11, -RZ ;  /* 0x800000ff0b0d7221 */ /* 0x000fc60000010100 */
[----:B------:R-:W-:Y:S02]  /*04d0*/  IMAD.IADD R8, R8, 0x1, R7 ;  /* 0x0000000108087824 */ /* 0x000fe400078e0207 */
        /* <DEDUP_REMOVED lines=42> */
.L_x_24:
[----:B------:R-:W-:-:S04]  /*0780*/  LOP3.LUT R0, R0, 0x80000000, RZ, 0xc0, !PT ;  /* 0x8000000000007812 */ /* 0x000fc800078ec0ff */
[----:B------:R-:W-:Y:S01]  /*0790*/  LOP3.LUT R0, R0, 0x7f800000, RZ, 0xfc, !PT ;  /* 0x7f80000000007812 */ /* 0x000fe200078efcff */
[----:B------:R-:W-:Y:S06]  /*07a0*/  BRA `(.L_x_25) ;  /* 0x0000000000047947 */ /* 0x000fec0003800000 */
.L_x_23:
[----:B------:R-:W-:-:S07]  /*07b0*/  IMAD R0, R8, 0x800000, R0 ;  /* 0x0080000008007824 */ /* 0x000fce00078e0200 */
.L_x_25:
[----:B------:R-:W-:Y:S05]  /*07c0*/  BSYNC.RECONVERGENT B2 ;  /* 0x0000000000027941 */ /* 0x000fea0003800200 */
.L_x_22:
[----:B------:R-:W-:Y:S05]  /*07d0*/  BRA `(.L_x_26) ;  /* 0x0000000000207947 */ /* 0x000fea0003800000 */
.L_x_21:
[----:B------:R-:W-:-:S04]  /*07e0*/  LOP3.LUT R0, R11, 0x80000000, R10, 0x48, !PT ;  /* 0x800000000b007812 */ /* 0x000fc800078e480a */
[----:B------:R-:W-:Y:S01]  /*07f0*/  LOP3.LUT R0, R0, 0x7f800000, RZ, 0xfc, !PT ;  /* 0x7f80000000007812 */ /* 0x000fe200078efcff */
[----:B------:R-:W-:Y:S06]  /*0800*/  BRA `(.L_x_26) ;  /* 0x0000000000147947 */ /* 0x000fec0003800000 */
.L_x_20:
[----:B------:R-:W-:Y:S01]  /*0810*/  LOP3.LUT R0, R11, 0x80000000, R10, 0x48, !PT ;  /* 0x800000000b007812 */ /* 0x000fe200078e480a */
[----:B------:R-:W-:Y:S06]  /*0820*/  BRA `(.L_x_26) ;  /* 0x00000000000c7947 */ /* 0x000fec0003800000 */
.L_x_19:
[----:B------:R-:W0:Y:S01]  /*0830*/  MUFU.RSQ R0, -QNAN ;  /* 0xffc0000000007908 */ /* 0x000e220000001400 */
[----:B------:R-:W-:Y:S05]  /*0840*/  BRA `(.L_x_26) ;  /* 0x0000000000047947 */ /* 0x000fea0003800000 */
.L_x_18:
[----:B------:R-:W-:-:S07]  /*0850*/  FADD.FTZ R0, R0, R3 ;  /* 0x0000000300007221 */ /* 0x000fce0000010000 */
.L_x_26:
[----:B------:R-:W-:Y:S05]  /*0860*/  BSYNC.RECONVERGENT B1 ;  /* 0x0000000000017941 */ /* 0x000fea0003800200 */
.L_x_16:
[----:B------:R-:W-:-:S04]  /*0870*/  IMAD.MOV.U32 R7, RZ, RZ, 0x0 ;  /* 0x00000000ff077424 */ /* 0x000fc800078e00ff */
[----:B0-----:R-:W-:Y:S05]  /*0880*/  RET.REL.NODEC R6 `(_Z14_1assign_fc1_bv) ;  /* 0xfffffff406dc7950 */ /* 0x001fea0003c3ffff */
.L_x_27:
        /* <DEDUP_REMOVED lines=15> */
.L_x_152:


//--------------------- .text._Z14_1assign_fc2_wv --------------------------
	.section	.text._Z14_1assign_fc2_wv,"ax",@progbits
	.align	128
        .global         _Z14_1assign_fc2_wv
        .type           _Z14_1assign_fc2_wv,@function
        .size           _Z14_1assign_fc2_wv,(.L_x_153 - _Z14_1assign_fc2_wv)
        .other          _Z14_1assign_fc2_wv,@"STO_CUDA_ENTRY STV_DEFAULT"
_Z14_1assign_fc2_wv:
.text._Z14_1assign_fc2_wv:
[----:B------:R-:W-:Y:S01]  /*0000*/  LDC R1, c[0x0][0x37c] ;  /* 0x0000df00ff017b82 */ /* 0x000fe20000000800 */
[----:B------:R-:W0:Y:S01]  /*0010*/  S2R R2, SR_TID.Y ;  /* 0x0000000000027919 */ /* 0x000e220000002200 */
[----:B------:R-:W1:Y:S01]  /*0020*/  LDCU UR4, c[0x0][0x360] ;  /* 0x00006c00ff0477ac */ /* 0x000e620008000800 */
[----:B------:R-:W0:Y:S01]  /*0030*/  S2R R5, SR_CTAID.Y ;  /* 0x0000000000057919 */ /* 0x000e220000002600 */
[----:B------:R-:W0:Y:S01]  /*0040*/  LDCU UR5, c[0x0][0x364] ;  /* 0x00006c80ff0577ac */ /* 0x000e220008000800 */
[----:B------:R-:W1:Y:S01]  /*0050*/  S2R R6, SR_TID.X ;  /* 0x0000000000067919 */ /* 0x000e620000002100 */
[----:B------:R-:W1:Y:S01]  /*0060*/  S2R R3, SR_CTAID.X ;  /* 0x0000000000037919 */ /* 0x000e620000002500 */
[----:B0-----:R-:W-:-:S05]  /*0070*/  IMAD R2, R5, UR5, R2 ;  /* 0x0000000505027c24 */ /* 0x001fca000f8e0202 */
[----:B------:R-:W-:Y:S01]  /*0080*/  ISETP.GT.U32.AND P0, PT, R2, 0xe, PT ;  /* 0x0000000e0200780c */ /* 0x000fe20003f04070 */
[----:B-1----:R-:W-:-:S05]  /*0090*/  IMAD R6, R3, UR4, R6 ;  /* 0x0000000403067c24 */ /* 0x002fca000f8e0206 */
[----:B------:R-:W-:-:S13]  /*00a0*/  ISETP.GT.OR P0, PT, R6, 0x9, P0 ;  /* 0x000000090600780c */ /* 0x000fda0000704670 */
[----:B------:R-:W-:Y:S05]  /*00b0*/  @P0 EXIT ;  /* 0x000000000000094d */ /* 0x000fea0003800000 */
[----:B------:R-:W0:Y:S01]  /*00c0*/  LDC.64 R4, c[0x4][0xe0] ;  /* 0x01003800ff047b82 */ /* 0x000e220000000a00 */
[----:B------:R-:W1:Y:S01]  /*00d0*/  LDCU.64 UR4, c[0x0][0x358] ;  /* 0x00006b00ff0477ac */ /* 0x000e620008000a00 */
[----:B------:R-:W2:Y:S01]  /*00e0*/  LDCU UR6, c[0x3][0x4c] ;  /* 0x00c00980ff0677ac */ /* 0x000ea20008000800 */
[----:B0-----:R-:W-:-:S04]  /*00f0*/  IMAD.WIDE R4, R6, 0x3c, R4 ;  /* 0x0000003c06047825 */ /* 0x001fc800078e0204 */
        /* <DEDUP_REMOVED lines=13> */
[----:B------:R-:W-:Y:S05]  /*01d0*/  CALL.REL.NOINC `($__internal_2_$__cuda_sm3x_div_rn_noftz_f32_slowpath) ;  /* 0x0000000000287944 */ /* 0x000fea0003c00000 */
[----:B------:R-:W-:-:S07]  /*01e0*/  IMAD.MOV.U32 R10, RZ, RZ, R0 ;  /* 0x000000ffff0a7224 */ /* 0x000fce00078e0000 */
.L_x_29:
[----:B------:R-:W-:Y:S05]  /*01f0*/  BSYNC.RECONVERGENT B0 ;  /* 0x0000000000007941 */ /* 0x000fea0003800200 */
.L_x_28:
[----:B------:R-:W0:Y:S02]  /*0200*/  LDC.64 R8, c[0x4][0x88] ;  /* 0x01002200ff087b82 */ /* 0x000e240000000a00 */
[----:B0-----:R-:W-:-:S04]  /*0210*/  IMAD.WIDE R6, R6, 0x3c, R8 ;  /* 0x0000003c06067825 */ /* 0x001fc800078e0208 */
[----:B------:R-:W-:-:S05]  /*0220*/  IMAD.WIDE.U32 R6, R2, 0x4, R6 ;  /* 0x0000000402067825 */ /* 0x000fca00078e0006 */
[----:B------:R-:W2:Y:S02]  /*0230*/  LDG.E R3, desc[UR4][R6.64] ;  /* 0x0000000406037981 */ /* 0x000ea4000c1e1900 */
[----:B--2---:R-:W-:-:S05]  /*0240*/  FADD R3, R3, -R10 ;  /* 0x8000000a03037221 */ /* 0x004fca0000000000 */
[----:B------:R-:W-:Y:S04]  /*0250*/  STG.E desc[UR4][R6.64], R3 ;  /* 0x0000000306007986 */ /* 0x000fe8000c101904 */
[----:B------:R-:W-:Y:S01]  /*0260*/  STG.E desc[UR4][R4.64], RZ ;  /* 0x000000ff04007986 */ /* 0x000fe2000c101904 */
[----:B------:R-:W-:Y:S05]  /*0270*/  EXIT ;  /* 0x000000000000794d */ /* 0x000fea0003800000 */
        .weak           $__internal_2_$__cuda_sm3x_div_rn_noftz_f32_slowpath
        .type           $__internal_2_$__cuda_sm3x_div_rn_noftz_f32_slowpath,@function
        .size           $__internal_2_$__cuda_sm3x_div_rn_noftz_f32_slowpath,(.L_x_153 - $__internal_2_$__cuda_sm3x_div_rn_noftz_f32_slowpath)
$__internal_2_$__cuda_sm3x_div_rn_noftz_f32_slowpath:
        /* <DEDUP_REMOVED lines=36> */
.L_x_31:
        /* <DEDUP_REMOVED lines=51> */
.L_x_38:
[----:B------:R-:W-:-:S04]  /*07f0*/  LOP3.LUT R0, R0, 0x80000000, RZ, 0xc0, !PT ;  /* 0x8000000000007812 */ /* 0x000fc800078ec0ff */
[----:B------:R-:W-:Y:S01]  /*0800*/  LOP3.LUT R0, R0, 0x7f800000, RZ, 0xfc, !PT ;  /* 0x7f80000000007812 */ /* 0x000fe200078efcff */
[----:B------:R-:W-:Y:S06]  /*0810*/  BRA `(.L_x_39) ;  /* 0x0000000000047947 */ /* 0x000fec0003800000 */
.L_x_37:
[----:B------:R-:W-:-:S07]  /*0820*/  IMAD R0, R10, 0x800000, R0 ;  /* 0x008000000a007824 */ /* 0x000fce00078e0200 */
.L_x_39:
[----:B------:R-:W-:Y:S05]  /*0830*/  BSYNC.RECONVERGENT B2 ;  /* 0x0000000000027941 */ /* 0x000fea0003800200 */
.L_x_36:
[----:B------:R-:W-:Y:S05]  /*0840*/  BRA `(.L_x_40) ;  /* 0x0000000000207947 */ /* 0x000fea0003800000 */
.L_x_35:
[----:B------:R-:W-:-:S04]  /*0850*/  LOP3.LUT R0, R12, 0x80000000, R11, 0x48, !PT ;  /* 0x800000000c007812 */ /* 0x000fc800078e480b */
[----:B------:R-:W-:Y:S01]  /*0860*/  LOP3.LUT R0, R0, 0x7f800000, RZ, 0xfc, !PT ;  /* 0x7f80000000007812 */ /* 0x000fe200078efcff */
[----:B------:R-:W-:Y:S06]  /*0870*/  BRA `(.L_x_40) ;  /* 0x0000000000147947 */ /* 0x000fec0003800000 */
.L_x_34:
[----:B------:R-:W-:Y:S01]  /*0880*/  LOP3.LUT R0, R12, 0x80000000, R11, 0x48, !PT ;  /* 0x800000000c007812 */ /* 0x000fe200078e480b */
[----:B------:R-:W-:Y:S06]  /*0890*/  BRA `(.L_x_40) ;  /* 0x00000000000c7947 */ /* 0x000fec0003800000 */
.L_x_33:
[----:B------:R-:W0:Y:S01]  /*08a0*/  MUFU.RSQ R0, -QNAN ;  /* 0xffc0000000007908 */ /* 0x000e220000001400 */
[----:B------:R-:W-:Y:S05]  /*08b0*/  BRA `(.L_x_40) ;  /* 0x0000000000047947 */ /* 0x000fea0003800000 */
.L_x_32:
[----:B------:R-:W-:-:S07]  /*08c0*/  FADD.FTZ R0, R0, R3 ;  /* 0x0000000300007221 */ /* 0x000fce0000010000 */
.L_x_40:
[----:B------:R-:W-:Y:S05]  /*08d0*/  BSYNC.RECONVERGENT B1 ;  /* 0x0000000000017941 */ /* 0x000fea0003800200 */
.L_x_30:
[----:B------:R-:W-:-:S04]  /*08e0*/  IMAD.MOV.U32 R9, RZ, RZ, 0x0 ;  /* 0x00000000ff097424 */ /* 0x000fc800078e00ff */
[----:B0-----:R-:W-:Y:S05]  /*08f0*/  RET.REL.NODEC R8 `(_Z14_1assign_fc2_wv) ;  /* 0xfffffff408c07950 */ /* 0x001fea0003c3ffff */
.L_x_41:
        /* <DEDUP_REMOVED lines=16> */
.L_x_153:


//--------------------- .text._Z14_1assign_fc2_bv --------------------------
	.section	.text._Z14_1assign_fc2_bv,"ax",@progbits
	.align	128
        .global         _Z14_1assign_fc2_bv
        .type           _Z14_1assign_fc2_bv,@function
        .size           _Z14_1assign_fc2_bv,(.L_x_154 - _Z14_1assign_fc2_bv)
        .other          _Z14_1assign_fc2_bv,@"STO_CUDA_ENTRY STV_DEFAULT"
_Z14_1assign_fc2_bv:
.text._Z14_1assign_fc2_bv:
        /* <DEDUP_REMOVED lines=23> */
[----:B------:R-:W-:Y:S05]  /*0170*/  CALL.REL.NOINC `($__internal_3_$__cuda_sm3x_div_rn_noftz_f32_slowpath) ;  /* 0x0000000000247944 */ /* 0x000fea0003c00000 */
[----:B------:R-:W-:-:S07]  /*0180*/  IMAD.MOV.U32 R8, RZ, RZ, R0 ;  /* 0x000000ffff087224 */ /* 0x000fce00078e0000 */
.L_x_43:
[----:B------:R-:W-:Y:S05]  /*0190*/  BSYNC.RECONVERGENT B0 ;  /* 0x0000000000007941 */ /* 0x000fea0003800200 */
.L_x_42:
[----:B------:R-:W0:Y:S02]  /*01a0*/  LDC.64 R6, c[0x4][0x80] ;  /* 0x01002000ff067b82 */ /* 0x000e240000000a00 */
[----:B0-----:R-:W-:-:S05]  /*01b0*/  IMAD.WIDE R2, R2, 0x4, R6 ;  /* 0x0000000402027825 */ /* 0x001fca00078e0206 */
[----:B------:R-:W2:Y:S02]  /*01c0*/  LDG.E R7, desc[UR4][R2.64] ;  /* 0x0000000402077981 */ /* 0x000ea4000c1e1900 */
[----:B--2---:R-:W-:-:S05]  /*01d0*/  FADD R7, R7, -R8 ;  /* 0x8000000807077221 */ /* 0x004fca0000000000 */
[----:B------:R-:W-:Y:S04]  /*01e0*/  STG.E desc[UR4][R2.64], R7 ;  /* 0x0000000702007986 */ /* 0x000fe8000c101904 */
[----:B------:R-:W-:Y:S01]  /*01f0*/  STG.E desc[UR4][R4.64], RZ ;  /* 0x000000ff04007986 */ /* 0x000fe2000c101904 */
[----:B------:R-:W-:Y:S05]  /*0200*/  EXIT ;  /* 0x000000000000794d */ /* 0x000fea0003800000 */
        .weak           $__internal_3_$__cuda_sm3x_div_rn_noftz_f32_slowpath
        .type           $__internal_3_$__cuda_sm3x_div_rn_noftz_f32_slowpath,@function
        .size           $__internal_3_$__cuda_sm3x_div_rn_noftz_f32_slowpath,(.L_x_154 - $__internal_3_$__cuda_sm3x_div_rn_noftz_f32_slowpath)
$__internal_3_$__cuda_sm3x_div_rn_noftz_f32_slowpath:
        /* <DEDUP_REMOVED lines=36> */
.L_x_45:
        /* <DEDUP_REMOVED lines=51> */
.L_x_52:
[----:B------:R-:W-:-:S04]  /*0780*/  LOP3.LUT R0, R0, 0x80000000, RZ, 0xc0, !PT ;  /* 0x8000000000007812 */ /* 0x000fc800078ec0ff */
[----:B------:R-:W-:Y:S01]  /*0790*/  LOP3.LUT R0, R0, 0x7f800000, RZ, 0xfc, !PT ;  /* 0x7f80000000007812 */ /* 0x000fe200078efcff */
[----:B------:R-:W-:Y:S06]  /*07a0*/  BRA `(.L_x_53) ;  /* 0x0000000000047947 */ /* 0x000fec0003800000 */
.L_x_51:
[----:B------:R-:W-:-:S07]  /*07b0*/  IMAD R0, R8, 0x800000, R0 ;  /* 0x0080000008007824 */ /* 0x000fce00078e0200 */
.L_x_53:
[----:B------:R-:W-:Y:S05]  /*07c0*/  BSYNC.RECONVERGENT B2 ;  /* 0x0000000000027941 */ /* 0x000fea0003800200 */
.L_x_50:
[----:B------:R-:W-:Y:S05]  /*07d0*/  BRA `(.L_x_54) ;  /* 0x0000000000207947 */ /* 0x000fea0003800000 */
.L_x_49:
[----:B------:R-:W-:-:S04]  /*07e0*/  LOP3.LUT R0, R11, 0x80000000, R10, 0x48, !PT ;  /* 0x800000000b007812 */ /* 0x000fc800078e480a */
[----:B------:R-:W-:Y:S01]  /*07f0*/  LOP3.LUT R0, R0, 0x7f800000, RZ, 0xfc, !PT ;  /* 0x7f80000000007812 */ /* 0x000fe200078efcff */
[----:B------:R-:W-:Y:S06]  /*0800*/  BRA `(.L_x_54) ;  /* 0x0000000000147947 */ /* 0x000fec0003800000 */
.L_x_48:
[----:B------:R-:W-:Y:S01]  /*0810*/  LOP3.LUT R0, R11, 0x80000000, R10, 0x48, !PT ;  /* 0x800000000b007812 */ /* 0x000fe200078e480a */
[----:B------:R-:W-:Y:S06]  /*0820*/  BRA `(.L_x_54) ;  /* 0x00000000000c7947 */ /* 0x000fec0003800000 */
.L_x_47:
[----:B------:R-:W0:Y:S01]  /*0830*/  MUFU.RSQ R0, -QNAN ;  /* 0xffc0000000007908 */ /* 0x000e220000001400 */
[----:B------:R-:W-:Y:S05]  /*0840*/  BRA `(.L_x_54) ;  /* 0x0000000000047947 */ /* 0x000fea0003800000 */
.L_x_46:
[----:B------:R-:W-:-:S07]  /*0850*/  FADD.FTZ R0, R0, R3 ;  /* 0x0000000300007221 */ /* 0x000fce0000010000 */
.L_x_54:
[----:B------:R-:W-:Y:S05]  /*0860*/  BSYNC.RECONVERGENT B1 ;  /* 0x0000000000017941 */ /* 0x000fea0003800200 */
.L_x_44:
[----:B------:R-:W-:-:S04]  /*0870*/  IMAD.MOV.U32 R7, RZ, RZ, 0x0 ;  /* 0x00000000ff077424 */ /* 0x000fc800078e00ff */
[----:B0-----:R-:W-:Y:S05]  /*0880*/  RET.REL.NODEC R6 `(_Z14_1assign_fc2_bv) ;  /* 0xfffffff406dc7950 */ /* 0x001fea0003c3ffff */
.L_x_55:
        /* <DEDUP_REMOVED lines=15> */
.L_x_154:


//--------------------- .text._Z14_1update_fc1_wv --------------------------
	.section	.text._Z14_1update_fc1_wv,"ax",@progbits
	.align	128
        .global         _Z14_1update_fc1_wv
        .type           _Z14_1update_fc1_wv,@function
        .size           _Z14_1update_fc1_wv,(.L_x_165 - _Z14_1update_fc1_wv)
        .other          _Z14_1update_fc1_wv,@"STO_CUDA_ENTRY STV_DEFAULT"
_Z14_1update_fc1_wv:
.text._Z14_1update_fc1_wv:
        /* <DEDUP_REMOVED lines=18> */
[----:B------:R-:W1:Y:S07]  /*0120*/  LDCU.64 UR4, c[0x0][0x358] ;  /* 0x00006b00ff0477ac */ /* 0x000e6e0008000a00 */
[----:B------:R-:W2:Y:S08]  /*0130*/  LDC.64 R4, c[0x4][0x90] ;  /* 0x01002400ff047b82 */ /* 0x000eb00000000a00 */
[----:B------:R-:W3:Y:S01]  /*0140*/  LDC.64 R8, c[0x4][0xf8] ;  /* 0x01003e00ff087b82 */ /* 0x000ee20000000a00 */
[----:B0-----:R-:W-:-:S04]  /*0150*/  IMAD.WIDE R2, R11, 0xc40, R2 ;  /* 0x00000c400b027825 */ /* 0x001fc800078e0202 */
[----:B--2---:R-:W-:-:S04]  /*0160*/  IMAD.WIDE.U32 R4, R7, 0x70, R4 ;  /* 0x0000007007047825 */ /* 0x004fc800078e0004 */
[----:B------:R-:W-:-:S04]  /*0170*/  IMAD.WIDE.U32 R6, R7, 0x70, R2 ;  /* 0x0000007007067825 */ /* 0x000fc800078e0002 */
[----:B---3--:R-:W-:-:S04]  /*0180*/  IMAD.WIDE R2, R11, 0x4, R8 ;  /* 0x000000040b027825 */ /* 0x008fc800078e0208 */
[C---:B------:R-:W-:Y:S02]  /*0190*/  IMAD.WIDE.U32 R4, R13.reuse, 0x4, R4 ;  /* 0x000000040d047825 */ /* 0x040fe400078e0004 */
[----:B-1----:R-:W2:Y:S02]  /*01a0*/  LDG.E R2, desc[UR4][R2.64] ;  /* 0x0000000402027981 */ /* 0x002ea4000c1e1900 */
[----:B------:R-:W-:Y:S02]  /*01b0*/  IMAD.WIDE.U32 R6, R13, 0x4, R6 ;  /* 0x000000040d067825 */ /* 0x000fe400078e0006 */
[----:B------:R-:W2:Y:S04]  /*01c0*/  LDG.E R5, desc[UR4][R4.64] ;  /* 0x0000000404057981 */ /* 0x000ea8000c1e1900 */
[----:B------:R-:W2:Y:S02]  /*01d0*/  LDG.E R9, desc[UR4][R6.64] ;  /* 0x0000000406097981 */ /* 0x000ea4000c1e1900 */
[----:B--2---:R-:W-:-:S05]  /*01e0*/  FFMA R9, R2, R5, R9 ;  /* 0x0000000502097223 */ /* 0x004fca0000000009 */
[----:B------:R-:W-:Y:S01]  /*01f0*/  STG.E desc[UR4][R6.64], R9 ;  /* 0x0000000906007986 */ /* 0x000fe2000c101904 */
[----:B------:R-:W-:Y:S05]  /*0200*/  EXIT ;  /* 0x000000000000794d */ /* 0x000fea0003800000 */
.L_x_56:
        /* <DEDUP_REMOVED lines=15> */
.L_x_165:


//--------------------- .text._Z14_1update_fc1_bv --------------------------
	.section	.text._Z14_1update_fc1_bv,"ax",@progbits
	.align	128
        .global         _Z14_1update_fc1_bv
        .type           _Z14_1update_fc1_bv,@function
        .size           _Z14_1update_fc1_bv,(.L_x_166 - _Z14_1update_fc1_bv)
        .other          _Z14_1update_fc1_bv,@"STO_CUDA_ENTRY STV_DEFAULT"
_Z14_1update_fc1_bv:
.text._Z14_1update_fc1_bv:
        /* <DEDUP_REMOVED lines=8> */
[----:B------:R-:W1:Y:S07]  /*0080*/  LDCU.64 UR4, c[0x0][0x358] ;  /* 0x00006b00ff0477ac */ /* 0x000e6e0008000a00 */
[----:B------:R-:W2:Y:S08]  /*0090*/  LDC.64 R2, c[0x4][0xf0] ;  /* 0x01003c00ff027b82 */ /* 0x000eb00000000a00 */
[----:B------:R-:W3:Y:S01]  /*00a0*/  LDC.64 R6, c[0x4][0xa0] ;  /* 0x01002800ff067b82 */ /* 0x000ee20000000a00 */
[----:B0-----:R-:W-:-:S05]  /*00b0*/  IMAD.WIDE R4, R9, 0x4, R4 ;  /* 0x0000000409047825 */ /* 0x001fca00078e0204 */
[----:B-1----:R-:W4:Y:S04]  /*00c0*/  LDG.E R19, desc[UR4][R4.64] ;  /* 0x0000000404137981 */ /* 0x002f28000c1e1900 */
[----:B--2---:R-:W4:Y:S04]  /*00d0*/  LDG.E R0, desc[UR4][R2.64] ;  /* 0x0000000402007981 */ /* 0x004f28000c1e1900 */
[----:B------:R-:W2:Y:S04]  /*00e0*/  LDG.E R16, desc[UR4][R2.64+0x4] ;  /* 0x0000040402107981 */ /* 0x000ea8000c1e1900 */
[----:B------:R-:W2:Y:S04]  /*00f0*/  LDG.E R17, desc[UR4][R4.64+0x3c] ;  /* 0x00003c0404117981 */ /* 0x000ea8000c1e1900 */
[----:B------:R-:W5:Y:S04]  /*0100*/  LDG.E R14, desc[UR4][R2.64+0x8] ;  /* 0x00000804020e7981 */ /* 0x000f68000c1e1900 */
[----:B------:R-:W5:Y:S04]  /*0110*/  LDG.E R15, desc[UR4][R4.64+0x78] ;  /* 0x00007804040f7981 */ /* 0x000f68000c1e1900 */
[----:B------:R-:W5:Y:S04]  /*0120*/  LDG.E R12, desc[UR4][R2.64+0xc] ;  /* 0x00000c04020c7981 */ /* 0x000f68000c1e1900 */
[----:B------:R-:W5:Y:S01]  /*0130*/  LDG.E R13, desc[UR4][R4.64+0xb4] ;  /* 0x0000b404040d7981 */ /* 0x000f62000c1e1900 */
[----:B---3--:R-:W-:-:S03]  /*0140*/  IMAD.WIDE R6, R9, 0x4, R6 ;  /* 0x0000000409067825 */ /* 0x008fc600078e0206 */
[----:B------:R-:W3:Y:S04]  /*0150*/  LDG.E R10, desc[UR4][R2.64+0x10] ;  /* 0x00001004020a7981 */ /* 0x000ee8000c1e1900 */
        /* <DEDUP_REMOVED lines=10> */
[----:B------:R0:W3:Y:S04]  /*0200*/  LDG.E R24, desc[UR4][R4.64+0x21c] ;  /* 0x00021c0404187981 */ /* 0x0000e8000c1e1900 */
[----:B------:R-:W3:Y:S01]  /*0210*/  LDG.E R29, desc[UR4][R2.64+0x24] ;  /* 0x00002404021d7981 */ /* 0x000ee2000c1e1900 */
[----:B----4-:R-:W-:-:S04]  /*0220*/  FFMA R19, R0, R19, RZ ;  /* 0x0000001300137223 */ /* 0x010fc800000000ff */
[----:B--2---:R-:W-:-:S04]  /*0230*/  FFMA R17, R16, R17, R19 ;  /* 0x0000001110117223 */ /* 0x004fc80000000013 */
[----:B-----5:R-:W-:-:S04]  /*0240*/  FFMA R15, R14, R15, R17 ;  /* 0x0000000f0e0f7223 */ /* 0x020fc80000000011 */
[----:B------:R-:W-:-:S04]  /*0250*/  FFMA R13, R12, R13, R15 ;  /* 0x0000000d0c0d7223 */ /* 0x000fc8000000000f */
[----:B---3--:R-:W-:Y:S02]  /*0260*/  FFMA R11, R10, R11, R13 ;  /* 0x0000000b0a0b7223 */ /* 0x008fe4000000000d */
[----:B------:R-:W1:Y:S02]  /*0270*/  LDC.64 R12, c[0x4][0xc8] ;  /* 0x01003200ff0c7b82 */ /* 0x000e640000000a00 */
[----:B------:R-:W-:-:S04]  /*0280*/  FFMA R11, R8, R27, R11 ;  /* 0x0000001b080b7223 */ /* 0x000fc8000000000b */
[----:B------:R-:W-:Y:S01]  /*0290*/  FFMA R11, R22, R25, R11 ;  /* 0x00000019160b7223 */ /* 0x000fe2000000000b */
[----:B------:R-:W0:Y:S03]  /*02a0*/  F2F.F64.F32 R6, R6 ;  /* 0x0000000600067310 */ /* 0x000e260000201800 */
[----:B------:R-:W-:-:S04]  /*02b0*/  FFMA R11, R20, R23, R11 ;  /* 0x00000017140b7223 */ /* 0x000fc8000000000b */
[----:B------:R-:W-:Y:S01]  /*02c0*/  FFMA R18, R18, R21, R11 ;  /* 0x0000001512127223 */ /* 0x000fe2000000000b */
[----:B0-----:R-:W-:Y:S01]  /*02d0*/  DADD R4, -R6, 1 ;  /* 0x3ff0000006047429 */ /* 0x001fe20000000100 */
[----:B------:R-:W0:Y:S02]  /*02e0*/  LDC.64 R10, c[0x4][0xf8] ;  /* 0x01003e00ff0a7b82 */ /* 0x000e240000000a00 */
[----:B------:R-:W-:-:S04]  /*02f0*/  FFMA R18, R29, R24, R18 ;  /* 0x000000181d127223 */ /* 0x000fc80000000012 */
[----:B------:R-:W2:Y:S01]  /*0300*/  F2F.F64.F32 R2, R18 ;  /* 0x0000001200027310 */ /* 0x000ea20000201800 */
[----:B------:R-:W-:-:S08]  /*0310*/  DMUL R4, R6, R4 ;  /* 0x0000000406047228 */ /* 0x000fd00000000000 */
[----:B--2---:R-:W-:-:S10]  /*0320*/  DMUL R2, R2, R4 ;  /* 0x0000000402027228 */ /* 0x004fd40000000000 */
[----:B------:R-:W2:Y:S01]  /*0330*/  F2F.F32.F64 R3, R2 ;  /* 0x0000000200037310 */ /* 0x000ea20000301000 */
[----:B0-----:R-:W-:-:S04]  /*0340*/  IMAD.WIDE R4, R9, 0x4, R10 ;  /* 0x0000000409047825 */ /* 0x001fc800078e020a */
[----:B-1----:R-:W-:Y:S01]  /*0350*/  IMAD.WIDE R6, R9, 0x4, R12 ;  /* 0x0000000409067825 */ /* 0x002fe200078e020c */
[----:B--2---:R-:W-:Y:S04]  /*0360*/  STG.E desc[UR4][R4.64], R3 ;  /* 0x0000000304007986 */ /* 0x004fe8000c101904 */
[----:B------:R-:W2:Y:S02]  /*0370*/  LDG.E R0, desc[UR4][R6.64] ;  /* 0x0000000406007981 */ /* 0x000ea4000c1e1900 */
[----:B--2---:R-:W-:-:S05]  /*0380*/  FADD R9, R3, R0 ;  /* 0x0000000003097221 */ /* 0x004fca0000000000 */
[----:B------:R-:W-:Y:S01]  /*0390*/  STG.E desc[UR4][R6.64], R9 ;  /* 0x0000000906007986 */ /* 0x000fe2000c101904 */
[----:B------:R-:W-:Y:S05]  /*03a0*/  EXIT ;  /* 0x000000000000794d */ /* 0x000fea0003800000 */
.L_x_57:
        /* <DEDUP_REMOVED lines=13> */
.L_x_166:


//--------------------- .text._Z14_1update_fc2_wv --------------------------
	.section	.text._Z14_1update_fc2_wv,"ax",@progbits
	.align	128
        .global         _Z14_1update_fc2_wv
        .type           _Z14_1update_fc2_wv,@function
        .size           _Z14_1update_fc2_wv,(.L_x_167 - _Z14_1update_fc2_wv)
        .other          _Z14_1update_fc2_wv,@"STO_CUDA_ENTRY STV_DEFAULT"
_Z14_1update_fc2_wv:
.text._Z14_1update_fc2_wv:
        /* <DEDUP_REMOVED lines=13> */
[----:B------:R-:W1:Y:S07]  /*00d0*/  LDCU.64 UR4, c[0x0][0x358] ;  /* 0x00006b00ff0477ac */ /* 0x000e6e0008000a00 */
[----:B------:R-:W2:Y:S08]  /*00e0*/  LDC.64 R2, c[0x4][0xf0] ;  /* 0x01003c00ff027b82 */ /* 0x000eb00000000a00 */
[----:B------:R-:W3:Y:S01]  /*00f0*/  LDC.64 R4, c[0x4][0xa0] ;  /* 0x01002800ff047b82 */ /* 0x000ee20000000a00 */
[----:B0-----:R-:W-:-:S04]  /*0100*/  IMAD.WIDE R6, R9, 0x3c, R6 ;  /* 0x0000003c09067825 */ /* 0x001fc800078e0206 */
[----:B------:R-:W-:-:S04]  /*0110*/  IMAD.WIDE.U32 R6, R11, 0x4, R6 ;  /* 0x000000040b067825 */ /* 0x000fc800078e0006 */
[----:B--2---:R-:W-:Y:S02]  /*0120*/  IMAD.WIDE R2, R9, 0x4, R2 ;  /* 0x0000000409027825 */ /* 0x004fe400078e0202 */
[----:B-1----:R-:W2:Y:S02]  /*0130*/  LDG.E R9, desc[UR4][R6.64] ;  /* 0x0000000406097981 */ /* 0x002ea4000c1e1900 */
[----:B---3--:R-:W-:Y:S02]  /*0140*/  IMAD.WIDE.U32 R4, R11, 0x4, R4 ;  /* 0x000000040b047825 */ /* 0x008fe400078e0004 */
[----:B------:R-:W2:Y:S04]  /*0150*/  LDG.E R2, desc[UR4][R2.64] ;  /* 0x0000000402027981 */ /* 0x000ea8000c1e1900 */
[----:B------:R-:W2:Y:S02]  /*0160*/  LDG.E R5, desc[UR4][R4.64] ;  /* 0x0000000404057981 */ /* 0x000ea4000c1e1900 */
[----:B--2---:R-:W-:-:S05]  /*0170*/  FFMA R9, R2, R5, R9 ;  /* 0x0000000502097223 */ /* 0x004fca0000000009 */
[----:B------:R-:W-:Y:S01]  /*0180*/  STG.E desc[UR4][R6.64], R9 ;  /* 0x0000000906007986 */ /* 0x000fe2000c101904 */
[----:B------:R-:W-:Y:S05]  /*0190*/  EXIT ;  /* 0x000000000000794d */ /* 0x000fea0003800000 */
.L_x_58:
        /* <DEDUP_REMOVED lines=14> */
.L_x_167:


//--------------------- .text._Z14_1update_fc2_bv --------------------------
	.section	.text._Z14_1update_fc2_bv,"ax",@progbits
	.align	128
        .global         _Z14_1update_fc2_bv
        .type           _Z14_1update_fc2_bv,@function
        .size           _Z14_1update_fc2_bv,(.L_x_168 - _Z14_1update_fc2_bv)
        .other          _Z14_1update_fc2_bv,@"STO_CUDA_ENTRY STV_DEFAULT"
_Z14_1update_fc2_bv:
.text._Z14_1update_fc2_bv:
        /* <DEDUP_REMOVED lines=9> */
[----:B------:R-:W2:Y:S06]  /*0090*/  LDCU UR6, c[0x3][0x48] ;  /* 0x00c00900ff0677ac */ /* 0x000eac0008000800 */
[----:B------:R-:W3:Y:S08]  /*00a0*/  LDC.64 R2, c[0x4][0xe8] ;  /* 0x01003a00ff027b82 */ /* 0x000ef00000000a00 */
[----:B------:R-:W4:Y:S01]  /*00b0*/  LDC.64 R12, c[0x4][0xf0] ;  /* 0x01003c00ff0c7b82 */ /* 0x000f220000000a00 */
[----:B0-----:R-:W-:-:S05]  /*00c0*/  IMAD.WIDE R6, R15, 0x4, R6 ;  /* 0x000000040f067825 */ /* 0x001fca00078e0206 */
[----:B-1----:R-:W5:Y:S01]  /*00d0*/  LDG.E R14, desc[UR4][R6.64] ;  /* 0x00000004060e7981 */ /* 0x002f62000c1e1900 */
[----:B---3--:R-:W-:-:S06]  /*00e0*/  IMAD.WIDE R2, R15, 0x4, R2 ;  /* 0x000000040f027825 */ /* 0x008fcc00078e0202 */
[----:B------:R-:W2:Y:S01]  /*00f0*/  LDG.E R2, desc[UR4][R2.64] ;  /* 0x0000000402027981 */ /* 0x000ea2000c1e1900 */
[----:B-----5:R-:W0:Y:S01]  /*0100*/  F2F.F64.F32 R8, R14 ;  /* 0x0000000e00087310 */ /* 0x020e220000201800 */
[----:B--2---:R-:W-:Y:S01]  /*0110*/  FMUL R0, R2, UR6 ;  /* 0x0000000602007c20 */ /* 0x004fe20008400000 */
[----:B----4-:R-:W-:-:S06]  /*0120*/  IMAD.WIDE R2, R15, 0x4, R12 ;  /* 0x000000040f027825 */ /* 0x010fcc00078e020c */
[----:B------:R-:W1:Y:S01]  /*0130*/  F2F.F64.F32 R4, R0 ;  /* 0x0000000000047310 */ /* 0x000e620000201800 */
[----:B0-----:R-:W-:-:S08]  /*0140*/  DADD R10, -R8, 1 ;  /* 0x3ff00000080a7429 */ /* 0x001fd00000000100 */
[----:B------:R-:W-:Y:S01]  /*0150*/  DMUL R10, R8, R10 ;  /* 0x0000000a080a7228 */ /* 0x000fe20000000000 */
[----:B------:R-:W0:Y:S07]  /*0160*/  LDC.64 R8, c[0x4][0xd8] ;  /* 0x01003600ff087b82 */ /* 0x000e2e0000000a00 */
[----:B-1----:R-:W-:-:S10]  /*0170*/  DMUL R4, R4, R10 ;  /* 0x0000000a04047228 */ /* 0x002fd40000000000 */
[----:B------:R-:W1:Y:S01]  /*0180*/  F2F.F32.F64 R5, R4 ;  /* 0x0000000400057310 */ /* 0x000e620000301000 */
[----:B0-----:R-:W-:Y:S01]  /*0190*/  IMAD.WIDE R6, R15, 0x4, R8 ;  /* 0x000000040f067825 */ /* 0x001fe200078e0208 */
[----:B-1----:R-:W-:Y:S04]  /*01a0*/  STG.E desc[UR4][R2.64], R5 ;  /* 0x0000000502007986 */ /* 0x002fe8000c101904 */
[----:B------:R-:W2:Y:S02]  /*01b0*/  LDG.E R8, desc[UR4][R6.64] ;  /* 0x0000000406087981 */ /* 0x000ea4000c1e1900 */
[----:B--2---:R-:W-:-:S05]  /*01c0*/  FADD R9, R5, R8 ;  /* 0x0000000805097221 */ /* 0x004fca0000000000 */
[----:B------:R-:W-:Y:S01]  /*01d0*/  STG.E desc[UR4][R6.64], R9 ;  /* 0x0000000906007986 */ /* 0x000fe2000c101904 */
[----:B------:R-:W-:Y:S05]  /*01e0*/  EXIT ;  /* 0x000000000000794d */ /* 0x000fea0003800000 */
.L_x_59:
        /* <DEDUP_REMOVED lines=9> */
.L_x_168:


//--------------------- .text._Z24_1check_answer_get_errorv --------------------------
	.section	.text._Z24_1check_answer_get_errorv,"ax",@progbits
	.align	128
        .global         _Z24_1check_answer_get_errorv
        .type           _Z24_1check_answer_get_errorv,@function
        .size           _Z24_1check_answer_get_errorv,(.L_x_169 - _Z24_1check_answer_get_errorv)
        .other          _Z24_1check_answer_get_errorv,@"STO_CUDA_ENTRY STV_DEFAULT"
_Z24_1check_answer_get_errorv:
.text._Z24_1check_answer_get_errorv:
[----:B------:R-:W-:Y:S08]  /*0000*/  LDC R1, c[0x0][0x37c] ;  /* 0x0000df00ff017b82 */ /* 0x000ff00000000800 */
[----:B------:R-:W0:Y:S01]  /*0010*/  LDC.64 R10, c[0x4][0x40] ;  /* 0x01001000ff0a7b82 */ /* 0x000e220000000a00 */
[----:B------:R-:W0:Y:S02]  /*0020*/  LDCU.64 UR4, c[0x0][0x358] ;  /* 0x00006b00ff0477ac */ /* 0x000e240008000a00 */
[----:B0-----:R-:W2:Y:S05]  /*0030*/  LDG.E R0, desc[UR4][R10.64] ;  /* 0x000000040a007981 */ /* 0x001eaa000c1e1900 */
[----:B------:R-:W0:Y:S08]  /*0040*/  LDC.64 R8, c[0x4][0xc0] ;  /* 0x01003000ff087b82 */ /* 0x000e300000000a00 */
[----:B------:R-:W1:Y:S01]  /*0050*/  LDC.64 R6, c[0x4][0xb8] ;  /* 0x01002e00ff067b82 */ /* 0x000e620000000a00 */
[----:B--2---:R-:W-:-:S05]  /*0060*/  IADD3 R15, PT, PT, R0, 0x1, RZ ;  /* 0x00000001000f7810 */ /* 0x004fca0007ffe0ff */
[----:B------:R2:W-:Y:S04]  /*0070*/  STG.E desc[UR4][R10.64], R15 ;  /* 0x0000000f0a007986 */ /* 0x0005e8000c101904 */
[----:B0-----:R-:W3:Y:S04]  /*0080*/  LDG.E R0, desc[UR4][R8.64] ;  /* 0x0000000408007981 */ /* 0x001ee8000c1e1900 */
[----:B-1----:R-:W4:Y:S01]  /*0090*/  LDG.E R13, desc[UR4][R6.64] ;  /* 0x00000004060d7981 */ /* 0x002f22000c1e1900 */
[----:B------:R-:W0:Y:S08]  /*00a0*/  LDC.64 R4, c[0x4][0x48] ;  /* 0x01001200ff047b82 */ /* 0x000e300000000a00 */
[----:B------:R-:W1:Y:S01]  /*00b0*/  LDC.64 R2, c[0x4][0xe8] ;  /* 0x01003a00ff027b82 */ /* 0x000e620000000a00 */
[----:B0-----:R-:W5:Y:S01]  /*00c0*/  LDG.E R14, desc[UR4][R4.64] ;  /* 0x00000004040e7981 */ /* 0x001f62000c1e1900 */
[----:B---3--:R-:W-:-:S05]  /*00d0*/  I2FP.F32.S32 R0, R0 ;  /* 0x0000000000007245 */ /* 0x008fca0000201400 */
[----:B----4-:R-:W-:-:S05]  /*00e0*/  FADD R13, R13, -R0 ;  /* 0x800000000d0d7221 */ /* 0x010fca0000000000 */
[----:B-1----:R0:W-:Y:S04]  /*00f0*/  STG.E desc[UR4][R2.64], R13 ;  /* 0x0000000d02007986 */ /* 0x0021e8000c101904 */
[----:B------:R-:W3:Y:S04]  /*0100*/  LDG.E R0, desc[UR4][R8.64+0x4] ;  /* 0x0000040408007981 */ /* 0x000ee8000c1e1900 */
[----:B------:R-:W4:Y:S01]  /*0110*/  LDG.E R29, desc[UR4][R6.64+0x4] ;  /* 0x00000404061d7981 */ /* 0x000f22000c1e1900 */
[----:B---3--:R-:W-:-:S05]  /*0120*/  I2FP.F32.S32 R0, R0 ;  /* 0x0000000000007245 */ /* 0x008fca0000201400 */
[----:B----4-:R-:W-:-:S05]  /*0130*/  FADD R29, R29, -R0 ;  /* 0x800000001d1d7221 */ /* 0x010fca0000000000 */
[----:B------:R1:W-:Y:S04]  /*0140*/  STG.E desc[UR4][R2.64+0x4], R29 ;  /* 0x0000041d02007986 */ /* 0x0003e8000c101904 */
[----:B------:R-:W3:Y:S04]  /*0150*/  LDG.E R0, desc[UR4][R8.64+0x8] ;  /* 0x0000080408007981 */ /* 0x000ee8000c1e1900 */
[----:B--2---:R-:W2:Y:S01]  /*0160*/  LDG.E R15, desc[UR4][R6.64+0x8] ;  /* 0x00000804060f7981 */ /* 0x004ea2000c1e1900 */
[----:B---3--:R-:W-:-:S05]  /*0170*/  I2FP.F32.S32 R0, R0 ;  /* 0x0000000000007245 */ /* 0x008fca0000201400 */
[----:B--2---:R-:W-:-:S05]  /*0180*/  FADD R15, R15, -R0 ;  /* 0x800000000f0f7221 */ /* 0x004fca0000000000 */
[----:B------:R-:W-:Y:S04]  /*0190*/  STG.E desc[UR4][R2.64+0x8], R15 ;  /* 0x0000080f02007986 */ /* 0x000fe8000c101904 */
[----:B------:R-:W2:Y:S04]  /*01a0*/  LDG.E R0, desc[UR4][R8.64+0xc] ;  /* 0x00000c0408007981 */ /* 0x000ea8000c1e1900 */
[----:B------:R-:W3:Y:S01]  /*01b0*/  LDG.E R17, desc[UR4][R6.64+0xc] ;  /* 0x00000c0406117981 */ /* 0x000ee2000c1e1900 */
[----:B--2---:R-:W-:-:S05]  /*01c0*/  I2FP.F32.S32 R0, R0 ;  /* 0x0000000000007245 */ /* 0x004fca0000201400 */
[----:B---3--:R-:W-:-:S05]  /*01d0*/  FADD R17, R17, -R0 ;  /* 0x8000000011117221 */ /* 0x008fca0000000000 */
[----:B------:R-:W-:Y:S04]  /*01e0*/  STG.E desc[UR4][R2.64+0xc], R17 ;  /* 0x00000c1102007986 */ /* 0x000fe8000c101904 */
[----:B------:R-:W2:Y:S04]  /*01f0*/  LDG.E R0, desc[UR4][R8.64+0x10] ;  /* 0x0000100408007981 */ /* 0x000ea8000c1e1900 */
[----:B------:R-:W3:Y:S01]  /*0200*/  LDG.E R19, desc[UR4][R6.64+0x10] ;  /* 0x0000100406137981 */ /* 0x000ee2000c1e1900 */
[----:B--2---:R-:W-:-:S05]  /*0210*/  I2FP.F32.S32 R0, R0 ;  /* 0x0000000000007245 */ /* 0x004fca0000201400 */
[----:B---3--:R-:W-:-:S05]  /*0220*/  FADD R19, R19, -R0 ;  /* 0x8000000013137221 */ /* 0x008fca0000000000 */
[----:B------:R2:W-:Y:S04]  /*0230*/  STG.E desc[UR4][R2.64+0x10], R19 ;  /* 0x0000101302007986 */ /* 0x0005e8000c101904 */
[----:B------:R-:W3:Y:S04]  /*0240*/  LDG.E R0, desc[UR4][R8.64+0x14] ;  /* 0x0000140408007981 */ /* 0x000ee8000c1e1900 */
[----:B------:R-:W4:Y:S01]  /*0250*/  LDG.E R21, desc[UR4][R6.64+0x14] ;  /* 0x0000140406157981 */ /* 0x000f22000c1e1900 */
[----:B---3--:R-:W-:-:S05]  /*0260*/  I2FP.F32.S32 R0, R0 ;  /* 0x0000000000007245 */ /* 0x008fca0000201400 */
[----:B----4-:R-:W-:-:S05]  /*0270*/  FADD R21, R21, -R0 ;  /* 0x8000000015157221 */ /* 0x010fca0000000000 */
[----:B------:R3:W-:Y:S04]  /*0280*/  STG.E desc[UR4][R2.64+0x14], R21 ;  /* 0x0000141502007986 */ /* 0x0007e8000c101904 */
[----:B------:R-:W4:Y:S04]  /*0290*/  LDG.E R0, desc[UR4][R8.64+0x18] ;  /* 0x0000180408007981 */ /* 0x000f28000c1e1900 */
[----:B------:R-:W5:Y:S01]  /*02a0*/  LDG.E R23, desc[UR4][R6.64+0x18] ;  /* 0x0000180406177981 */ /* 0x000f62000c1e1900 */
[----:B----4-:R-:W-:-:S05]  /*02b0*/  I2FP.F32.S32 R0, R0 ;  /* 0x0000000000007245 */ /* 0x010fca0000201400 */
[----:B-----5:R-:W-:-:S05]  /*02c0*/  FADD R23, R23, -R0 ;  /* 0x8000000017177221 */ /* 0x020fca0000000000 */
[----:B------:R4:W-:Y:S04]  /*02d0*/  STG.E desc[UR4][R2.64+0x18], R23 ;  /* 0x0000181702007986 */ /* 0x0009e8000c101904 */
[----:B------:R-:W5:Y:S04]  /*02e0*/  LDG.E R0, desc[UR4][R8.64+0x1c] ;  /* 0x00001c0408007981 */ /* 0x000f68000c1e1900 */
[----:B------:R-:W2:Y:S01]  /*02f0*/  LDG.E R25, desc[UR4][R6.64+0x1c] ;  /* 0x00001c0406197981 */ /* 0x000ea2000c1e1900 */
[----:B------:R-:W-:Y:S01]  /*0300*/  FMUL R16, R13, R13 ;  /* 0x0000000d0d107220 */ /* 0x000fe20000400000 */
[----:B------:R-:W-:Y:S08]  /*0310*/  F2F.F64.F32 R10, R14 ;  /* 0x0000000e000a7310 */ /* 0x000ff00000201800 */
[----:B0-----:R-:W0:Y:S01]  /*0320*/  F2F.F64.F32 R12, R16 ;  /* 0x00000010000c7310 */ /* 0x001e220000201800 */
[----:B-----5:R-:W-:-:S05]  /*0330*/  I2FP.F32.S32 R0, R0 ;  /* 0x0000000000007245 */ /* 0x020fca0000201400 */
[----:B--2---:R-:W-:-:S05]  /*0340*/  FADD R25, R25, -R0 ;  /* 0x8000000019197221 */ /* 0x004fca0000000000 */
[----:B------:R2:W-:Y:S04]  /*0350*/  STG.E desc[UR4][R2.64+0x1c], R25 ;  /* 0x00001c1902007986 */ /* 0x0005e8000c101904 */
[----:B------:R-:W5:Y:S04]  /*0360*/  LDG.E R0, desc[UR4][R8.64+0x20] ;  /* 0x0000200408007981 */ /* 0x000f68000c1e1900 */
[----:B------:R-:W2:Y:S01]  /*0370*/  LDG.E R27, desc[UR4][R6.64+0x20] ;  /* 0x00002004061b7981 */ /* 0x000ea2000c1e1900 */
[----:B0-----:R-:W-:-:S10]  /*0380*/  DFMA R10, R12, 0.5, R10 ;  /* 0x3fe000000c0a782b */ /* 0x001fd4000000000a */
[----:B------:R-:W0:Y:S01]  /*0390*/  F2F.F32.F64 R10, R10 ;  /* 0x0000000a000a7310 */ /* 0x000e220000301000 */
[----:B------:R-:W-:-:S07]  /*03a0*/  FMUL R18, R29, R29 ;  /* 0x0000001d1d127220 */ /* 0x000fce0000400000 */
[----:B------:R-:W-:Y:S08]  /*03b0*/  F2F.F64.F32 R12, R18 ;  /* 0x00000012000c7310 */ /* 0x000ff00000201800 */
[----:B0-----:R-:W0:Y:S02]  /*03c0*/  F2F.F64.F32 R10, R10 ;  /* 0x0000000a000a7310 */ /* 0x001e240000201800 */
[----:B0-----:R-:W-:-:S10]  /*03d0*/  DFMA R12, R12, 0.5, R10 ;  /* 0x3fe000000c0c782b */ /* 0x001fd4000000000a */
[----:B------:R-:W1:Y:S08]  /*03e0*/  F2F.F32.F64 R12, R12 ;  /* 0x0000000c000c7310 */ /* 0x000e700000301000 */
[----:B-1----:R-:W-:Y:S01]  /*03f0*/  F2F.F64.F32 R28, R12 ;  /* 0x0000000c001c7310 */ /* 0x002fe20000201800 */
[----:B------:R-:W-:Y:S01]  /*0400*/  FMUL R18, R17, R17 ;  /* 0x0000001111127220 */ /* 0x000fe20000400000 */
[----:B------:R-:W-:-:S06]  /*0410*/  FMUL R19, R19, R19 ;  /* 0x0000001313137220 */ /* 0x000fcc0000400000 */
[----:B------:R-:W-:Y:S01]  /*0420*/  F2F.F64.F32 R12, R19 ;  /* 0x00000013000c7310 */ /* 0x000fe20000201800 */
[----:B---3--:R-:W-:Y:S01]  /*0430*/  FMUL R21, R21, R21 ;  /* 0x0000001515157220 */ /* 0x008fe20000400000 */
[----:B----4-:R-:W-:Y:S01]  /*0440*/  FMUL R23, R23, R23 ;  /* 0x0000001717177220 */ /* 0x010fe20000400000 */
[----:B-----5:R-:W-:-:S05]  /*0450*/  I2FP.F32.S32 R0, R0 ;  /* 0x0000000000007245 */ /* 0x020fca0000201400 */
[----:B--2---:R-:W-:-:S05]  /*0460*/  FADD R27, R27, -R0 ;  /* 0x800000001b1b7221 */ /* 0x004fca0000000000 */
[----:B------:R0:W-:Y:S04]  /*0470*/  STG.E desc[UR4][R2.64+0x20], R27 ;  /* 0x0000201b02007986 */ /* 0x0001e8000c101904 */
[----:B------:R1:W2:Y:S04]  /*0480*/  LDG.E R8, desc[UR4][R8.64+0x24] ;  /* 0x0000240408087981 */ /* 0x0002a8000c1e1900 */
[----:B------:R2:W3:Y:S01]  /*0490*/  LDG.E R6, desc[UR4][R6.64+0x24] ;  /* 0x0000240406067981 */ /* 0x0004e2000c1e1900 */
[----:B------:R-:W-:-:S04]  /*04a0*/  FMUL R0, R15, R15 ;  /* 0x0000000f0f007220 */ /* 0x000fc80000400000 */
[----:B------:R-:W4:Y:S02]  /*04b0*/  F2F.F64.F32 R10, R0 ;  /* 0x00000000000a7310 */ /* 0x000f240000201800 */
[----:B----4-:R-:W-:-:S10]  /*04c0*/  DFMA R10, R10, 0.5, R28 ;  /* 0x3fe000000a0a782b */ /* 0x010fd4000000001c */
[----:B------:R-:W4:Y:S08]  /*04d0*/  F2F.F32.F64 R10, R10 ;  /* 0x0000000a000a7310 */ /* 0x000f300000301000 */
[----:B------:R-:W-:Y:S08]  /*04e0*/  F2F.F64.F32 R14, R18 ;  /* 0x00000012000e7310 */ /* 0x000ff00000201800 */
[----:B----4-:R-:W4:Y:S02]  /*04f0*/  F2F.F64.F32 R28, R10 ;  /* 0x0000000a001c7310 */ /* 0x010f240000201800 */
[----:B----4-:R-:W-:-:S10]  /*0500*/  DFMA R14, R14, 0.5, R28 ;  /* 0x3fe000000e0e782b */ /* 0x010fd4000000001c */
[----:B------:R-:W4:Y:S08]  /*0510*/  F2F.F32.F64 R14, R14 ;  /* 0x0000000e000e7310 */ /* 0x000f300000301000 */
[----:B----4-:R-:W4:Y:S02]  /*0520*/  F2F.F64.F32 R16, R14 ;  /* 0x0000000e00107310 */ /* 0x010f240000201800 */
[----:B----4-:R-:W-:-:S10]  /*0530*/  DFMA R12, R12, 0.5, R16 ;  /* 0x3fe000000c0c782b */ /* 0x010fd40000000010 */
[----:B------:R-:W4:Y:S08]  /*0540*/  F2F.F32.F64 R12, R12 ;  /* 0x0000000c000c7310 */ /* 0x000f300000301000 */
[----:B------:R-:W-:Y:S08]  /*0550*/  F2F.F64.F32 R10, R21 ;  /* 0x00000015000a7310 */ /* 0x000ff00000201800 */
[----:B----4-:R-:W4:Y:S02]  /*0560*/  F2F.F64.F32 R16, R12 ;  /* 0x0000000c00107310 */ /* 0x010f240000201800 */
[----:B----4-:R-:W-:-:S10]  /*0570*/  DFMA R10, R10, 0.5, R16 ;  /* 0x3fe000000a0a782b */ /* 0x010fd40000000010 */
[----:B------:R-:W4:Y:S08]  /*0580*/  F2F.F32.F64 R10, R10 ;  /* 0x0000000a000a7310 */ /* 0x000f300000301000 */
[----:B------:R-:W-:Y:S08]  /*0590*/  F2F.F64.F32 R14, R23 ;  /* 0x00000017000e7310 */ /* 0x000ff00000201800 */
[----:B----4-:R-:W4:Y:S02]  /*05a0*/  F2F.F64.F32 R16, R10 ;  /* 0x0000000a00107310 */ /* 0x010f240000201800 */
[----:B----4-:R-:W-:-:S10]  /*05b0*/  DFMA R14, R14, 0.5, R16 ;  /* 0x3fe000000e0e782b */ /* 0x010fd40000000010 */
[----:B------:R-:W4:Y:S01]  /*05c0*/  F2F.F32.F64 R14, R14 ;  /* 0x0000000e000e7310 */ /* 0x000f220000301000 */
[----:B------:R-:W-:-:S07]  /*05d0*/  FMUL R25, R25, R25 ;  /* 0x0000001919197220 */ /* 0x000fce0000400000 */
[----:B------:R-:W-:Y:S08]  /*05e0*/  F2F.F64.F32 R12, R25 ;  /* 0x00000019000c7310 */ /* 0x000ff00000201800 */
[----:B----4-:R-:W4:Y:S02]  /*05f0*/  F2F.F64.F32 R16, R14 ;  /* 0x0000000e00107310 */ /* 0x010f240000201800 */
[----:B----4-:R-:W-:-:S10]  /*0600*/  DFMA R12, R12, 0.5, R16 ;  /* 0x3fe000000c0c782b */ /* 0x010fd40000000010 */
[----:B------:R-:W4:Y:S01]  /*0610*/  F2F.F32.F64 R12, R12 ;  /* 0x0000000c000c7310 */ /* 0x000f220000301000 */
[----:B0-----:R-:W-:-:S07]  /*0620*/  FMUL R27, R27, R27 ;  /* 0x0000001b1b1b7220 */ /* 0x001fce0000400000 */
[----:B------:R-:W-:Y:S08]  /*0630*/  F2F.F64.F32 R10, R27 ;  /* 0x0000001b000a7310 */ /* 0x000ff00000201800 */
[----:B----4-:R-:W0:Y:S02]  /*0640*/  F2F.F64.F32 R16, R12 ;  /* 0x0000000c00107310 */ /* 0x010e240000201800 */
[----:B0-----:R-:W-:-:S06]  /*0650*/  DFMA R10, R10, 0.5, R16 ;  /* 0x3fe000000a0a782b */ /* 0x001fcc0000000010 */
[----:B-1----:R-:W0:Y:S01]  /*0660*/  F2F.F32.F64 R9, R10 ;  /* 0x0000000a00097310 */ /* 0x002e220000301000 */
[----:B--2---:R-:W-:-:S05]  /*0670*/  I2FP.F32.S32 R7, R8 ;  /* 0x0000000800077245 */ /* 0x004fca0000201400 */
[----:B---3--:R-:W-:-:S04]  /*0680*/  FADD R15, R6, -R7 ;  /* 0x80000007060f7221 */ /* 0x008fc80000000000 */
[----:B------:R-:W-:Y:S01]  /*0690*/  FMUL R0, R15, R15 ;  /* 0x0000000f0f007220 */ /* 0x000fe20000400000 */
[----:B0-----:R-:W-:Y:S08]  /*06a0*/  F2F.F64.F32 R8, R9 ;  /* 0x0000000900087310 */ /* 0x001ff00000201800 */
[----:B------:R-:W0:Y:S02]  /*06b0*/  F2F.F64.F32 R6, R0 ;  /* 0x0000000000067310 */ /* 0x000e240000201800 */
[----:B0-----:R-:W-:-:S10]  /*06c0*/  DFMA R6, R6, 0.5, R8 ;  /* 0x3fe000000606782b */ /* 0x001fd40000000008 */
[----:B------:R-:W0:Y:S01]  /*06d0*/  F2F.F32.F64 R7, R6 ;  /* 0x0000000600077310 */ /* 0x000e220000301000 */
[----:B------:R-:W-:Y:S04]  /*06e0*/  STG.E desc[UR4][R2.64+0x24], R15 ;  /* 0x0000240f02007986 */ /* 0x000fe8000c101904 */
[----:B0-----:R-:W-:Y:S01]  /*06f0*/  STG.E desc[UR4][R4.64], R7 ;  /* 0x0000000704007986 */ /* 0x001fe2000c101904 */
[----:B------:R-:W-:Y:S05]  /*0700*/  EXIT ;  /* 0x000000000000794d */ /* 0x000fea0003800000 */
.L_x_60:
        /* <DEDUP_REMOVED lines=15> */
.L_x_169:


//--------------------- .text._Z17_1set_answer_testi --------------------------
	.section	.text._Z17_1set_answer_testi,"ax",@progbits
	.align	128
        .global         _Z17_1set_answer_testi
        .type           _Z17_1set_answer_testi,@function
        .size           _Z17_1set_answer_testi,(.L_x_170 - _Z17_1set_answer_testi)
        .other          _Z17_1set_answer_testi,@"STO_CUDA_ENTRY STV_DEFAULT"
_Z17_1set_answer_testi:
.text._Z17_1set_answer_testi:
        /* <DEDUP_REMOVED lines=9> */
[----:B------:R-:W2:Y:S08]  /*0090*/  LDC R9, c[0x0][0x380] ;  /* 0x0000e000ff097b82 */ /* 0x000eb00000000800 */
[----:B------:R-:W3:Y:S01]  /*00a0*/  LDC.64 R4, c[0x4][0xb8] ;  /* 0x01002e00ff047b82 */ /* 0x000ee20000000a00 */
[----:B0-----:R-:W-:-:S07]  /*00b0*/  IMAD.WIDE R2, R11, 0x4, R2 ;  /* 0x000000040b027825 */ /* 0x001fce00078e0202 */
[----:B------:R-:W2:Y:S01]  /*00c0*/  LDC.64 R6, c[0x4][0x68] ;  /* 0x01001a00ff067b82 */ /* 0x000ea20000000a00 */
[----:B-1----:R-:W4:Y:S01]  /*00d0*/  LDG.E R3, desc[UR4][R2.64] ;  /* 0x0000000402037981 */ /* 0x002f22000c1e1900 */
[----:B---3--:R-:W-:-:S04]  /*00e0*/  IMAD.WIDE R4, R11, 0x4, R4 ;  /* 0x000000040b047825 */ /* 0x008fc800078e0204 */
[----:B--2---:R-:W-:Y:S02]  /*00f0*/  IMAD.WIDE R6, R9, 0x4, R6 ;  /* 0x0000000409067825 */ /* 0x004fe400078e0206 */
[----:B------:R-:W0:Y:S01]  /*0100*/  LDC.64 R8, c[0x4][0xc0] ;  /* 0x01003000ff087b82 */ /* 0x000e220000000a00 */
[----:B----4-:R-:W-:Y:S04]  /*0110*/  STG.E desc[UR4][R4.64], R3 ;  /* 0x0000000304007986 */ /* 0x010fe8000c101904 */
[----:B------:R-:W2:Y:S01]  /*0120*/  LDG.E R6, desc[UR4][R6.64] ;  /* 0x0000000406067981 */ /* 0x000ea2000c1e1900 */
[----:B0-----:R-:W-:Y:S01]  /*0130*/  IMAD.WIDE R8, R11, 0x4, R8 ;  /* 0x000000040b087825 */ /* 0x001fe200078e0208 */
[----:B--2---:R-:W-:-:S04]  /*0140*/  ISETP.NE.AND P0, PT, R6, R11, PT ;  /* 0x0000000b0600720c */ /* 0x004fc80003f05270 */
[----:B------:R-:W-:-:S05]  /*0150*/  SEL R11, RZ, 0x1, P0 ;  /* 0x00000001ff0b7807 */ /* 0x000fca0000000000 */
[----:B------:R-:W-:Y:S01]  /*0160*/  STG.E desc[UR4][R8.64], R11 ;  /* 0x0000000b08007986 */ /* 0x000fe2000c101904 */
[----:B------:R-:W-:Y:S05]  /*0170*/  EXIT ;  /* 0x000000000000794d */ /* 0x000fea0003800000 */
.L_x_61:
        /* <DEDUP_REMOVED lines=16> */
.L_x_170:


//--------------------- .text._Z18_1set_answer_traini --------------------------
	.section	.text._Z18_1set_answer_traini,"ax",@progbits
	.align	128
        .global         _Z18_1set_answer_traini
        .type           _Z18_1set_answer_traini,@function
        .size           _Z18_1set_answer_traini,(.L_x_171 - _Z18_1set_answer_traini)
        .other          _Z18_1set_answer_traini,@"STO_CUDA_ENTRY STV_DEFAULT"
_Z18_1set_answer_traini:
.text._Z18_1set_answer_traini:
        /* <DEDUP_REMOVED lines=24> */
.L_x_62:
        /* <DEDUP_REMOVED lines=16> */
.L_x_171:


//--------------------- .text._Z9_1fc1_fc2v       --------------------------
	.section	.text._Z9_1fc1_fc2v,"ax",@progbits
	.align	128
        .global         _Z9_1fc1_fc2v
        .type           _Z9_1fc1_fc2v,@function
        .size           _Z9_1fc1_fc2v,(.L_x_155 - _Z9_1fc1_fc2v)
        .other          _Z9_1fc1_fc2v,@"STO_CUDA_ENTRY STV_DEFAULT"
_Z9_1fc1_fc2v:
.text._Z9_1fc1_fc2v:
        /* <DEDUP_REMOVED lines=9> */
[----:B------:R-:W2:Y:S01]  /*0090*/  LDC.64 R2, c[0x4][0xa0] ;  /* 0x01002800ff027b82 */ /* 0x000ea20000000a00 */
[----:B0-----:R-:W-:-:S05]  /*00a0*/  IMAD.WIDE R4, R9, 0x3c, R4 ;  /* 0x0000003c09047825 */ /* 0x001fca00078e0204 */
[----:B-1----:R-:W3:Y:S04]  /*00b0*/  LDG.E R7, desc[UR4][R4.64] ;  /* 0x0000000404077981 */ /* 0x002ee8000c1e1900 */
[----:B--2---:R-:W3:Y:S04]  /*00c0*/  LDG.E R0, desc[UR4][R2.64] ;  /* 0x0000000402007981 */ /* 0x004ee8000c1e1900 */
[----:B------:R-:W2:Y:S04]  /*00d0*/  LDG.E R21, desc[UR4][R2.64+0x4] ;  /* 0x0000040402157981 */ /* 0x000ea8000c1e1900 */
[----:B------:R-:W2:Y:S04]  /*00e0*/  LDG.E R18, desc[UR4][R4.64+0x4] ;  /* 0x0000040404127981 */ /* 0x000ea8000c1e1900 */
[----:B------:R-:W4:Y:S04]  /*00f0*/  LDG.E R27, desc[UR4][R2.64+0x8] ;  /* 0x00000804021b7981 */ /* 0x000f28000c1e1900 */
[----:B------:R-:W4:Y:S04]  /*0100*/  LDG.E R20, desc[UR4][R4.64+0x8] ;  /* 0x0000080404147981 */ /* 0x000f28000c1e1900 */
[----:B------:R-:W5:Y:S04]  /*0110*/  LDG.E R16, desc[UR4][R2.64+0xc] ;  /* 0x00000c0402107981 */ /* 0x000f68000c1e1900 */
        /* <DEDUP_REMOVED lines=15> */
[----:B------:R-:W5:Y:S01]  /*0210*/  LDG.E R29, desc[UR4][R2.64+0x34] ;  /* 0x00003404021d7981 */ /* 0x000f62000c1e1900 */
[----:B---3--:R-:W-:-:S02]  /*0220*/  FFMA R0, R0, R7, RZ ;  /* 0x0000000700007223 */ /* 0x008fc400000000ff */
[----:B------:R-:W0:Y:S02]  /*0230*/  LDC.64 R6, c[0x4][0x80] ;  /* 0x01002000ff067b82 */ /* 0x000e240000000a00 */
[----:B--2---:R-:W-:Y:S02]  /*0240*/  FFMA R0, R21, R18, R0 ;  /* 0x0000001215007223 */ /* 0x004fe40000000000 */
[----:B------:R-:W2:Y:S04]  /*0250*/  LDG.E R21, desc[UR4][R2.64+0x28] ;  /* 0x0000280402157981 */ /* 0x000ea8000c1e1900 */
[----:B------:R-:W3:Y:S01]  /*0260*/  LDG.E R18, desc[UR4][R4.64+0x30] ;  /* 0x0000300404127981 */ /* 0x000ee2000c1e1900 */
[----:B----4-:R-:W-:-:S03]  /*0270*/  FFMA R27, R27, R20, R0 ;  /* 0x000000141b1b7223 */ /* 0x010fc60000000000 */
[----:B------:R-:W4:Y:S01]  /*0280*/  LDG.E R20, desc[UR4][R4.64+0x2c] ;  /* 0x00002c0404147981 */ /* 0x000f22000c1e1900 */
[----:B-----5:R-:W-:-:S03]  /*0290*/  FFMA R0, R16, R19, R27 ;  /* 0x0000001310007223 */ /* 0x020fc6000000001b */
[----:B------:R-:W4:Y:S01]  /*02a0*/  LDG.E R19, desc[UR4][R2.64+0x2c] ;  /* 0x00002c0402137981 */ /* 0x000f22000c1e1900 */
[----:B0-----:R-:W-:-:S03]  /*02b0*/  IMAD.WIDE R6, R9, 0x4, R6 ;  /* 0x0000000409067825 */ /* 0x001fc600078e0206 */
[----:B------:R-:W5:Y:S04]  /*02c0*/  LDG.E R16, desc[UR4][R4.64+0x34] ;  /* 0x0000340404107981 */ /* 0x000f68000c1e1900 */
[----:B------:R-:W5:Y:S04]  /*02d0*/  LDG.E R27, desc[UR4][R4.64+0x38] ;  /* 0x00003804041b7981 */ /* 0x000f68000c1e1900 */
[----:B------:R0:W5:Y:S04]  /*02e0*/  LDG.E R2, desc[UR4][R2.64+0x38] ;  /* 0x0000380402027981 */ /* 0x000168000c1e1900 */
[----:B------:R-:W5:Y:S01]  /*02f0*/  LDG.E R6, desc[UR4][R6.64] ;  /* 0x0000000406067981 */ /* 0x000f62000c1e1900 */
[----:B------:R-:W-:-:S04]  /*0300*/  FFMA R17, R17, R8, R0 ;  /* 0x0000000811117223 */ /* 0x000fc80000000000 */
[----:B------:R-:W-:-:S04]  /*0310*/  FFMA R15, R14, R15, R17 ;  /* 0x0000000f0e0f7223 */ /* 0x000fc80000000011 */
[----:B------:R-:W-:-:S04]  /*0320*/  FFMA R13, R12, R13, R15 ;  /* 0x0000000d0c0d7223 */ /* 0x000fc8000000000f */
[----:B------:R-:W-:-:S04]  /*0330*/  FFMA R10, R10, R11, R13 ;  /* 0x0000000b0a0a7223 */ /* 0x000fc8000000000d */
[----:B------:R-:W-:-:S04]  /*0340*/  FFMA R10, R25, R26, R10 ;  /* 0x0000001a190a7223 */ /* 0x000fc8000000000a */
[----:B------:R-:W-:Y:S01]  /*0350*/  FFMA R10, R23, R24, R10 ;  /* 0x00000018170a7223 */ /* 0x000fe2000000000a */
[----:B------:R-:W-:Y:S01]  /*0360*/  HFMA2 R0, -RZ, RZ, 0.96630859375, -0.0022525787353515625 ;  /* 0x3bbb989dff007431 */ /* 0x000fe200000001ff */
[----:B0-----:R-:W-:Y:S01]  /*0370*/  MOV R3, 0x437c0000 ;  /* 0x437c000000037802 */ /* 0x001fe20000000f00 */
[----:B------:R-:W-:Y:S01]  /*0380*/  BSSY.RECONVERGENT B0, `(.L_x_63) ;  /* 0x000001e000007945 */ /* 0x000fe20003800200 */
[----:B--2---:R-:W-:-:S04]  /*0390*/  FFMA R10, R21, R22, R10 ;  /* 0x00000016150a7223 */ /* 0x004fc8000000000a */
[----:B----4-:R-:W-:-:S04]  /*03a0*/  FFMA R19, R19, R20, R10 ;  /* 0x0000001413137223 */ /* 0x010fc8000000000a */
[----:B---3--:R-:W-:-:S04]  /*03b0*/  FFMA R18, R28, R18, R19 ;  /* 0x000000121c127223 */ /* 0x008fc80000000013 */
[----:B-----5:R-:W-:-:S04]  /*03c0*/  FFMA R29, R29, R16, R18 ;  /* 0x000000101d1d7223 */ /* 0x020fc80000000012 */
[----:B------:R-:W-:-:S04]  /*03d0*/  FFMA R27, R2, R27, R29 ;  /* 0x0000001b021b7223 */ /* 0x000fc8000000001d */
[----:B------:R-:W-:-:S04]  /*03e0*/  FADD R27, R27, R6 ;  /* 0x000000061b1b7221 */ /* 0x000fc80000000000 */
[----:B------:R-:W-:-:S04]  /*03f0*/  FFMA.SAT R0, R27, -R0, 0.5 ;  /* 0x3f0000001b007423 */ /* 0x000fc80000002800 */
[----:B------:R-:W-:Y:S02]  /*0400*/  FFMA.RM R0, R0, R3, 12582913 ;  /* 0x4b40000100007423 */ /* 0x000fe40000004003 */
[----:B------:R-:W0:Y:S02]  /*0410*/  LDC.64 R2, c[0x4][0xa8] ;  /* 0x01002a00ff027b82 */ /* 0x000e240000000a00 */
[----:B------:R-:W-:-:S04]  /*0420*/  FADD R4, R0, -12583039 ;  /* 0xcb40007f00047421 */ /* 0x000fc80000000000 */
[----:B------:R-:W-:-:S04]  /*0430*/  FFMA R4, R27, -1.4426950216293334961, -R4 ;  /* 0xbfb8aa3b1b047823 */ /* 0x000fc80000000804 */
[----:B------:R-:W-:-:S04]  /*0440*/  FFMA R4, R27, -1.925963033500011079e-08, R4 ;  /* 0xb2a570601b047823 */ /* 0x000fc80000000004 */
[----:B------:R-:W1:Y:S01]  /*0450*/  MUFU.EX2 R5, R4 ;  /* 0x0000000400057308 */ /* 0x000e620000000800 */
[----:B------:R-:W-:Y:S01]  /*0460*/  SHF.L.U32 R0, R0, 0x17, RZ ;  /* 0x0000001700007819 */ /* 0x000fe200000006ff */
[----:B0-----:R-:W-:-:S04]  /*0470*/  IMAD.WIDE R2, R9, 0x4, R2 ;  /* 0x0000000409027825 */ /* 0x001fc800078e0202 */
[----:B-1----:R-:W-:Y:S01]  /*0480*/  FFMA R0, R0, R5, 1 ;  /* 0x3f80000000007423 */ /* 0x002fe20000000005 */
[----:B------:R0:W-:Y:S04]  /*0490*/  STG.E desc[UR4][R2.64], R27 ;  /* 0x0000001b02007986 */ /* 0x0001e8000c101904 */
[----:B------:R-:W-:-:S04]  /*04a0*/  IADD3 R5, PT, PT, R0, 0x1800000, RZ ;  /* 0x0180000000057810 */ /* 0x000fc80007ffe0ff */
[----:B------:R-:W-:-:S04]  /*04b0*/  LOP3.LUT R5, R5, 0x7f800000, RZ, 0xc0, !PT ;  /* 0x7f80000005057812 */ /* 0x000fc800078ec0ff */
[----:B------:R-:W-:-:S13]  /*04c0*/  ISETP.GT.U32.AND P0, PT, R5, 0x1ffffff, PT ;  /* 0x01ffffff0500780c */ /* 0x000fda0003f04070 */
[----:B0-----:R-:W-:Y:S05]  /*04d0*/  @P0 BRA `(.L_x_64) ;  /* 0x0000000000100947 */ /* 0x001fea0003800000 */
[----:B------:R-:W-:-:S07]  /*04e0*/  MOV R4, 0x500 ;  /* 0x0000050000047802 */ /* 0x000fce0000000f00 */
[----:B------:R-:W-:Y:S05]  /*04f0*/  CALL.REL.NOINC `($__internal_4_$__cuda_sm20_rcp_rn_f32_slowpath) ;  /* 0x00000000002c7944 */ /* 0x000fea0003c00000 */
[----:B------:R-:W-:Y:S01]  /*0500*/  MOV R5, R3 ;  /* 0x0000000300057202 */ /* 0x000fe20000000f00 */
[----:B------:R-:W-:Y:S06]  /*0510*/  BRA `(.L_x_65) ;  /* 0x0000000000107947 */ /* 0x000fec0003800000 */
.L_x_64:
[----:B------:R-:W0:Y:S02]  /*0520*/  MUFU.RCP R5, R0 ;  /* 0x0000000000057308 */ /* 0x000e240000001000 */
[----:B0-----:R-:W-:-:S04]  /*0530*/  FFMA R2, R0, R5, -1 ;  /* 0xbf80000000027423 */ /* 0x001fc80000000005 */
[----:B------:R-:W-:-:S04]  /*0540*/  FADD.FTZ R2, -R2, -RZ ;  /* 0x800000ff02027221 */ /* 0x000fc80000010100 */
[----:B------:R-:W-:-:S07]  /*0550*/  FFMA R5, R5, R2, R5 ;  /* 0x0000000205057223 */ /* 0x000fce0000000005 */
.L_x_65:
[----:B------:R-:W-:Y:S05]  /*0560*/  BSYNC.RECONVERGENT B0 ;  /* 0x0000000000007941 */ /* 0x000fea0003800200 */
.L_x_63:
[----:B------:R-:W0:Y:S02]  /*0570*/  LDC.64 R2, c[0x4][0xb0] ;  /* 0x01002c00ff027b82 */ /* 0x000e240000000a00 */
[----:B0-----:R-:W-:-:S05]  /*0580*/  IMAD.WIDE R2, R9, 0x4, R2 ;  /* 0x0000000409027825 */ /* 0x001fca00078e0202 */
[----:B------:R-:W-:Y:S01]  /*0590*/  STG.E desc[UR4][R2.64], R5 ;  /* 0x0000000502007986 */ /* 0x000fe2000c101904 */
[----:B------:R-:W-:Y:S05]  /*05a0*/  EXIT ;  /* 0x000000000000794d */ /* 0x000fea0003800000 */
        .weak           $__internal_4_$__cuda_sm20_rcp_rn_f32_slowpath
        .type           $__internal_4_$__cuda_sm20_rcp_rn_f32_slowpath,@function
        .size           $__internal_4_$__cuda_sm20_rcp_rn_f32_slowpath,(.L_x_155 - $__internal_4_$__cuda_sm20_rcp_rn_f32_slowpath)
$__internal_4_$__cuda_sm20_rcp_rn_f32_slowpath:
[----:B------:R-:W-:Y:S01]  /*05b0*/  SHF.L.U32 R2, R0, 0x1, RZ ;  /* 0x0000000100027819 */ /* 0x000fe200000006ff */
[----:B------:R-:W-:Y:S03]  /*05c0*/  BSSY.RECONVERGENT B1, `(.L_x_66) ;  /* 0x0000030000017945 */ /* 0x000fe60003800200 */
[----:B------:R-:W-:-:S04]  /*05d0*/  SHF.R.U32.HI R2, RZ, 0x18, R2 ;  /* 0x00000018ff027819 */ /* 0x000fc80000011602 */
[----:B------:R-:W-:-:S13]  /*05e0*/  ISETP.NE.U32.AND P0, PT, R2, RZ, PT ;  /* 0x000000ff0200720c */ /* 0x000fda0003f05070 */
[----:B------:R-:W-:Y:S05]  /*05f0*/  @P0 BRA `(.L_x_67) ;  /* 0x0000000000280947 */ /* 0x000fea0003800000 */
[----:B------:R-:W-:-:S04]  /*0600*/  SHF.L.U32 R2, R0, 0x1, RZ ;  /* 0x0000000100027819 */ /* 0x000fc800000006ff */
[----:B------:R-:W-:-:S13]  /*0610*/  ISETP.NE.AND P0, PT, R2, RZ, PT ;  /* 0x000000ff0200720c */ /* 0x000fda0003f05270 */
[----:B------:R-:W-:Y:S01]  /*0620*/  @P0 FFMA R5, R0, 1.84467440737095516160e+19, RZ ;  /* 0x5f80000000050823 */ /* 0x000fe200000000ff */
[----:B------:R-:W-:Y:S08]  /*0630*/  @!P0 MUFU.RCP R3, R0 ;  /* 0x0000000000038308 */ /* 0x000ff00000001000 */
[----:B------:R-:W0:Y:S02]  /*0640*/  @P0 MUFU.RCP R2, R5 ;  /* 0x0000000500020308 */ /* 0x000e240000001000 */
[----:B0-----:R-:W-:-:S04]  /*0650*/  @P0 FFMA R6, R5, R2, -1 ;  /* 0xbf80000005060423 */ /* 0x001fc80000000002 */
[----:B------:R-:W-:-:S04]  /*0660*/  @P0 FADD.FTZ R7, -R6, -RZ ;  /* 0x800000ff06070221 */ /* 0x000fc80000010100 */
[----:B------:R-:W-:-:S04]  /*0670*/  @P0 FFMA R2, R2, R7, R2 ;  /* 0x0000000702020223 */ /* 0x000fc80000000002 */
[----:B------:R-:W-:Y:S01]  /*0680*/  @P0 FFMA R3, R2, 1.84467440737095516160e+19, RZ ;  /* 0x5f80000002030823 */ /* 0x000fe200000000ff */
[----:B------:R-:W-:Y:S06]  /*0690*/  BRA `(.L_x_68) ;  /* 0x0000000000887947 */ /* 0x000fec0003800000 */
.L_x_67:
[----:B------:R-:W-:-:S04]  /*06a0*/  IADD3 R3, PT, PT, R2, -0xfd, RZ ;  /* 0xffffff0302037810 */ /* 0x000fc80007ffe0ff */
[----:B------:R-:W-:-:S13]  /*06b0*/  ISETP.GT.U32.AND P0, PT, R3, 0x1, PT ;  /* 0x000000010300780c */ /* 0x000fda0003f04070 */
[----:B------:R-:W-:Y:S05]  /*06c0*/  @P0 BRA `(.L_x_69) ;  /* 0x0000000000780947 */ /* 0x000fea0003800000 */
[----:B------:R-:W-:Y:S01]  /*06d0*/  LOP3.LUT R5, R0, 0x7fffff, RZ, 0xc0, !PT ;  /* 0x007fffff00057812 */ /* 0x000fe200078ec0ff */
[----:B------:R-:W-:-:S03]  /*06e0*/  HFMA2 R10, -RZ, RZ, 0, 1.78813934326171875e-07 ;  /* 0x00000003ff0a7431 */ /* 0x000fc600000001ff */
[----:B------:R-:W-:-:S04]  /*06f0*/  LOP3.LUT R5, R5, 0x3f800000, RZ, 0xfc, !PT ;  /* 0x3f80000005057812 */ /* 0x000fc800078efcff */
[----:B------:R-:W0:Y:S01]  /*0700*/  MUFU.RCP R6, R5 ;  /* 0x0000000500067308 */ /* 0x000e220000001000 */
[----:B------:R-:W-:Y:S01]  /*0710*/  SHF.L.U32 R11, R10, R3, RZ ;  /* 0x000000030a0b7219 */ /* 0x000fe200000006ff */
[----:B0-----:R-:W-:-:S04]  /*0720*/  FFMA R7, R5, R6, -1 ;  /* 0xbf80000005077423 */ /* 0x001fc80000000006 */
[----:B------:R-:W-:-:S04]  /*0730*/  FADD.FTZ R7, -R7, -RZ ;  /* 0x800000ff07077221 */ /* 0x000fc80000010100 */
[CCC-:B------:R-:W-:Y:S01]  /*0740*/  FFMA.RM R8, R6.reuse, R7.reuse, R6.reuse ;  /* 0x0000000706087223 */ /* 0x1c0fe20000004006 */
[----:B------:R-:W-:-:S04]  /*0750*/  FFMA.RP R7, R6, R7, R6 ;  /* 0x0000000706077223 */ /* 0x000fc80000008006 */
[C---:B------:R-:W-:Y:S02]  /*0760*/  LOP3.LUT R6, R8.reuse, 0x7fffff, RZ, 0xc0, !PT ;  /* 0x007fffff08067812 */ /* 0x040fe400078ec0ff */
[----:B------:R-:W-:Y:S02]  /*0770*/  FSETP.NEU.FTZ.AND P0, PT, R8, R7, PT ;  /* 0x000000070800720b */ /* 0x000fe40003f1d000 */
[----:B------:R-:W-:Y:S02]  /*0780*/  LOP3.LUT R6, R6, 0x800000, RZ, 0xfc, !PT ;  /* 0x0080000006067812 */ /* 0x000fe400078efcff */
[----:B------:R-:W-:Y:S02]  /*0790*/  SEL R7, RZ, 0xffffffff, !P0 ;  /* 0xffffffffff077807 */ /* 0x000fe40004000000 */
[----:B------:R-:W-:Y:S02]  /*07a0*/  LOP3.LUT R8, R11, R6, RZ, 0xc0, !PT ;  /* 0x000000060b087212 */ /* 0x000fe400078ec0ff */
[----:B------:R-:W-:-:S02]  /*07b0*/  IADD3 R7, PT, PT, -R7, RZ, RZ ;  /* 0x000000ff07077210 */ /* 0x000fc40007ffe1ff */
[-C--:B------:R-:W-:Y:S02]  /*07c0*/  SHF.R.U32.HI R8, RZ, R3.reuse, R8 ;  /* 0x00000003ff087219 */ /* 0x080fe40000011608 */
[----:B------:R-:W-:Y:S02]  /*07d0*/  LOP3.LUT P1, RZ, R7, R3, R6, 0xf8, !PT ;  /* 0x0000000307ff7212 */ /* 0x000fe4000782f806 */
[C---:B------:R-:W-:Y:S02]  /*07e0*/  LOP3.LUT P0, RZ, R8.reuse, 0x1, RZ, 0xc0, !PT ;  /* 0x0000000108ff7812 */ /* 0x040fe4000780c0ff */
[----:B------:R-:W-:-:S04]  /*07f0*/  LOP3.LUT P2, RZ, R8, 0x2, RZ, 0xc0, !PT ;  /* 0x0000000208ff7812 */ /* 0x000fc8000784c0ff */
[----:B------:R-:W-:Y:S02]  /*0800*/  PLOP3.LUT P0, PT, P0, P1, P2, 0xe0, 0x0 ;  /* 0x000000000000781c */ /* 0x000fe40000703c20 */
[----:B------:R-:W-:Y:S02]  /*0810*/  LOP3.LUT P1, RZ, R0, 0x7fffff, RZ, 0xc0, !PT ;  /* 0x007fffff00ff7812 */ /* 0x000fe4000782c0ff */
[----:B------:R-:W-:-:S04]  /*0820*/  SEL R3, RZ, 0x1, !P0 ;  /* 0x00000001ff037807 */ /* 0x000fc80004000000 */
[----:B------:R-:W-:-:S04]  /*0830*/  IADD3 R3, PT, PT, -R3, RZ, RZ ;  /* 0x000000ff03037210 */ /* 0x000fc80007ffe1ff */
[----:B------:R-:W-:Y:S02]  /*0840*/  ISETP.GE.AND P0, PT, R3, RZ, PT ;  /* 0x000000ff0300720c */ /* 0x000fe40003f06270 */
[----:B------:R-:W-:-:S04]  /*0850*/  IADD3 R3, PT, PT, R2, -0xfc, RZ ;  /* 0xffffff0402037810 */ /* 0x000fc80007ffe0ff */
[----:B------:R-:W-:-:S07]  /*0860*/  SHF.R.U32.HI R3, RZ, R3, R6 ;  /* 0x00000003ff037219 */ /* 0x000fce0000011606 */
[----:B------:R-:W-:-:S04]  /*0870*/  @!P0 IADD3 R3, PT, PT, R3, 0x1, RZ ;  /* 0x0000000103038810 */ /* 0x000fc80007ffe0ff */
[----:B------:R-:W-:-:S04]  /*0880*/  @!P1 SHF.L.U32 R3, R3, 0x1, RZ ;  /* 0x0000000103039819 */ /* 0x000fc800000006ff */
[----:B------:R-:W-:Y:S01]  /*0890*/  LOP3.LUT R3, R3, 0x80000000, R0, 0xf8, !PT ;  /* 0x8000000003037812 */ /* 0x000fe200078ef800 */
[----:B------:R-:W-:Y:S06]  /*08a0*/  BRA `(.L_x_68) ;  /* 0x0000000000047947 */ /* 0x000fec0003800000 */
.L_x_69:
[----:B------:R0:W1:Y:S02]  /*08b0*/  MUFU.RCP R3, R0 ;  /* 0x0000000000037308 */ /* 0x0000640000001000 */
.L_x_68:
[----:B------:R-:W-:Y:S05]  /*08c0*/  BSYNC.RECONVERGENT B1 ;  /* 0x0000000000017941 */ /* 0x000fea0003800200 */
.L_x_66:
[----:B------:R-:W-:-:S04]  /*08d0*/  MOV R5, 0x0 ;  /* 0x0000000000057802 */ /* 0x000fc80000000f00 */
[----:B01----:R-:W-:Y:S05]  /*08e0*/  RET.REL.NODEC R4 `(_Z9_1fc1_fc2v) ;  /* 0xfffffff404c47950 */ /* 0x003fea0003c3ffff */
.L_x_70:
        /* <DEDUP_REMOVED lines=9> */
.L_x_155:


//--------------------- .text._Z11_1input_fc1v    --------------------------
	.section	.text._Z11_1input_fc1v,"ax",@progbits
	.align	128
        .global         _Z11_1input_fc1v
        .type           _Z11_1input_fc1v,@function
        .size           _Z11_1input_fc1v,(.L_x_156 - _Z11_1input_fc1v)
        .other          _Z11_1input_fc1v,@"STO_CUDA_ENTRY STV_DEFAULT"
_Z11_1input_fc1v:
.text._Z11_1input_fc1v:
[----:B------:R-:W-:Y:S01]  /*0000*/  LDC R1, c[0x0][0x37c] ;  /* 0x0000df00ff017b82 */ /* 0x000fe20000000800 */
[----:B------:R-:W0:Y:S07]  /*0010*/  S2R R6, SR_CTAID.X ;  /* 0x0000000000067919 */ /* 0x000e2e0000002500 */
[----:B------:R-:W0:Y:S01]  /*0020*/  LDC.64 R2, c[0x4][0x78] ;  /* 0x01001e00ff027b82 */ /* 0x000e220000000a00 */
[----:B------:R-:W1:Y:S01]  /*0030*/  LDCU.64 UR4, c[0x4][0x90] ;  /* 0x01001200ff0477ac */ /* 0x000e620008000a00 */
[----:B------:R-:W-:Y:S01]  /*0040*/  HFMA2 R16, -RZ, RZ, 0, 0 ;  /* 0x00000000ff107431 */ /* 0x000fe200000001ff */
[----:B------:R-:W2:Y:S01]  /*0050*/  LDCU.64 UR6, c[0x0][0x358] ;  /* 0x00006b00ff0677ac */ /* 0x000ea20008000a00 */
[----:B-1----:R-:W-:-:S04]  /*0060*/  UIADD3 UR4, UP0, UPT, UR4, 0x38, URZ ;  /* 0x0000003804047890 */ /* 0x002fc8000ff1e0ff */
[----:B------:R-:W-:Y:S01]  /*0070*/  UIADD3.X UR5, UPT, UPT, URZ, UR5, URZ, UP0, !UPT ;  /* 0x00000005ff057290 */ /* 0x000fe200087fe4ff */
[----:B0-----:R-:W-:-:S03]  /*0080*/  IMAD.WIDE.U32 R2, R6, 0xc40, R2 ;  /* 0x00000c4006027825 */ /* 0x001fc600078e0002 */
[----:B------:R-:W-:Y:S02]  /*0090*/  IADD3 R4, P0, PT, R2, 0x38, RZ ;  /* 0x0000003802047810 */ /* 0x000fe40007f1e0ff */
[----:B------:R-:W-:Y:S01]  /*00a0*/  MOV R2, UR4 ;  /* 0x0000000400027c02 */ /* 0x000fe20008000f00 */
[----:B------:R-:W-:Y:S01]  /*00b0*/  UMOV UR4, URZ ;  /* 0x000000ff00047c82 */ /* 0x000fe20008000000 */
[----:B------:R-:W-:Y:S02]  /*00c0*/  IADD3.X R5, PT, PT, RZ, R3, RZ, P0, !PT ;  /* 0x00000003ff057210 */ /* 0x000fe400007fe4ff */
[----:B--2---:R-:W-:-:S07]  /*00d0*/  MOV R3, UR5 ;  /* 0x0000000500037c02 */ /* 0x004fce0008000f00 */
.L_x_71:
[----:B------:R-:W2:Y:S04]  /*00e0*/  LDG.E R17, desc[UR6][R2.64+-0x38] ;  /* 0xffffc80602117981 */ /* 0x000ea8000c1e1900 */
[----:B------:R-:W2:Y:S04]  /*00f0*/  LDG.E R18, desc[UR6][R4.64+-0x38] ;  /* 0xffffc80604127981 */ /* 0x000ea8000c1e1900 */
[----:B------:R-:W3:Y:S04]  /*0100*/  LDG.E R26, desc[UR6][R2.64+-0x34] ;  /* 0xffffcc06021a7981 */ /* 0x000ee8000c1e1900 */
[----:B------:R-:W3:Y:S04]  /*0110*/  LDG.E R19, desc[UR6][R4.64+-0x34] ;  /* 0xffffcc0604137981 */ /* 0x000ee8000c1e1900 */
        /* <DEDUP_REMOVED lines=16> */
[----:B--2---:R-:W-:-:S03]  /*0220*/  FFMA R17, R17, R18, R16 ;  /* 0x0000001211117223 */ /* 0x004fc60000000010 */
[----:B------:R-:W2:Y:S04]  /*0230*/  LDG.E R18, desc[UR6][R2.64+-0x10] ;  /* 0xfffff00602127981 */ /* 0x000ea8000c1e1900 */
[----:B------:R-:W2:Y:S01]  /*0240*/  LDG.E R16, desc[UR6][R2.64+0x8] ;  /* 0x0000080602107981 */ /* 0x000ea2000c1e1900 */
[----:B---3--:R-:W-:-:S03]  /*0250*/  FFMA R26, R26, R19, R17 ;  /* 0x000000131a1a7223 */ /* 0x008fc60000000011 */
[----:B------:R-:W2:Y:S01]  /*0260*/  LDG.E R19, desc[UR6][R4.64+-0x10] ;  /* 0xfffff00604137981 */ /* 0x000ea2000c1e1900 */
[----:B----4-:R-:W-:-:S03]  /*0270*/  FFMA R17, R7, R0, R26 ;  /* 0x0000000007117223 */ /* 0x010fc6000000001a */
[----:B------:R-:W3:Y:S04]  /*0280*/  LDG.E R0, desc[UR6][R2.64+-0xc] ;  /* 0xfffff40602007981 */ /* 0x000ee8000c1e1900 */
[----:B------:R-:W3:Y:S01]  /*0290*/  LDG.E R7, desc[UR6][R4.64+-0xc] ;  /* 0xfffff40604077981 */ /* 0x000ee2000c1e1900 */
[----:B-----5:R-:W-:-:S03]  /*02a0*/  FFMA R17, R8, R9, R17 ;  /* 0x0000000908117223 */ /* 0x020fc60000000011 */
[----:B------:R-:W4:Y:S04]  /*02b0*/  LDG.E R8, desc[UR6][R2.64+-0x8] ;  /* 0xfffff80602087981 */ /* 0x000f28000c1e1900 */
[----:B------:R-:W4:Y:S01]  /*02c0*/  LDG.E R9, desc[UR6][R4.64+-0x8] ;  /* 0xfffff80604097981 */ /* 0x000f22000c1e1900 */
[----:B------:R-:W-:-:S03]  /*02d0*/  FFMA R17, R10, R11, R17 ;  /* 0x0000000b0a117223 */ /* 0x000fc60000000011 */
[----:B------:R-:W5:Y:S04]  /*02e0*/  LDG.E R10, desc[UR6][R2.64+-0x4] ;  /* 0xfffffc06020a7981 */ /* 0x000f68000c1e1900 */
[----:B------:R-:W5:Y:S01]  /*02f0*/  LDG.E R11, desc[UR6][R4.64+-0x4] ;  /* 0xfffffc06040b7981 */ /* 0x000f62000c1e1900 */
[----:B------:R-:W-:-:S03]  /*0300*/  FFMA R17, R12, R13, R17 ;  /* 0x0000000d0c117223 */ /* 0x000fc60000000011 */
[----:B------:R-:W5:Y:S04]  /*0310*/  LDG.E R12, desc[UR6][R2.64] ;  /* 0x00000006020c7981 */ /* 0x000f68000c1e1900 */
[----:B------:R-:W5:Y:S01]  /*0320*/  LDG.E R13, desc[UR6][R4.64] ;  /* 0x00000006040d7981 */ /* 0x000f62000c1e1900 */
[----:B------:R-:W-:-:S03]  /*0330*/  FFMA R27, R14, R15, R17 ;  /* 0x0000000f0e1b7223 */ /* 0x000fc60000000011 */
[----:B------:R-:W5:Y:S04]  /*0340*/  LDG.E R14, desc[UR6][R2.64+0x4] ;  /* 0x00000406020e7981 */ /* 0x000f68000c1e1900 */
[----:B------:R-:W5:Y:S04]  /*0350*/  LDG.E R15, desc[UR6][R4.64+0x4] ;  /* 0x00000406040f7981 */ /* 0x000f68000c1e1900 */
[----:B------:R-:W5:Y:S01]  /*0360*/  LDG.E R17, desc[UR6][R4.64+0x8] ;  /* 0x0000080604117981 */ /* 0x000f62000c1e1900 */
[----:B------:R-:W-:-:S03]  /*0370*/  FFMA R27, R20, R21, R27 ;  /* 0x00000015141b7223 */ /* 0x000fc6000000001b */
[----:B------:R-:W5:Y:S04]  /*0380*/  LDG.E R21, desc[UR6][R2.64+0xc] ;  /* 0x00000c0602157981 */ /* 0x000f68000c1e1900 */
[----:B------:R-:W5:Y:S01]  /*0390*/  LDG.E R20, desc[UR6][R4.64+0xc] ;  /* 0x00000c0604147981 */ /* 0x000f62000c1e1900 */
[----:B------:R-:W-:-:S03]  /*03a0*/  FFMA R23, R22, R23, R27 ;  /* 0x0000001716177223 */ /* 0x000fc6000000001b */
[----:B------:R-:W5:Y:S01]  /*03b0*/  LDG.E R22, desc[UR6][R4.64+0x10] ;  /* 0x0000100604167981 */ /* 0x000f62000c1e1900 */
[----:B------:R-:W-:-:S03]  /*03c0*/  FFMA R25, R24, R25, R23 ;  /* 0x0000001918197223 */ /* 0x000fc60000000017 */
[----:B------:R-:W5:Y:S04]  /*03d0*/  LDG.E R23, desc[UR6][R2.64+0x10] ;  /* 0x0000100602177981 */ /* 0x000f68000c1e1900 */
[----:B------:R-:W5:Y:S01]  /*03e0*/  LDG.E R24, desc[UR6][R2.64+0x2c] ;  /* 0x00002c0602187981 */ /* 0x000f62000c1e1900 */
[----:B--2---:R-:W-:-:S03]  /*03f0*/  FFMA R25, R18, R19, R25 ;  /* 0x0000001312197223 */ /* 0x004fc60000000019 */
[----:B------:R-:W2:Y:S04]  /*0400*/  LDG.E R18, desc[UR6][R2.64+0x14] ;  /* 0x0000140602127981 */ /* 0x000ea8000c1e1900 */
[----:B------:R-:W2:Y:S01]  /*0410*/  LDG.E R19, desc[UR6][R4.64+0x14] ;  /* 0x0000140604137981 */ /* 0x000ea2000c1e1900 */
[----:B---3--:R-:W-:-:S03]  /*0420*/  FFMA R25, R0, R7, R25 ;  /* 0x0000000700197223 */ /* 0x008fc60000000019 */
[----:B------:R-:W3:Y:S04]  /*0430*/  LDG.E R0, desc[UR6][R2.64+0x18] ;  /* 0x0000180602007981 */ /* 0x000ee8000c1e1900 */
[----:B------:R-:W3:Y:S01]  /*0440*/  LDG.E R7, desc[UR6][R4.64+0x18] ;  /* 0x0000180604077981 */ /* 0x000ee2000c1e1900 */
[----:B----4-:R-:W-:-:S03]  /*0450*/  FFMA R25, R8, R9, R25 ;  /* 0x0000000908197223 */ /* 0x010fc60000000019 */
[----:B------:R-:W4:Y:S04]  /*0460*/  LDG.E R8, desc[UR6][R2.64+0x1c] ;  /* 0x00001c0602087981 */ /* 0x000f28000c1e1900 */
[----:B------:R-:W4:Y:S01]  /*0470*/  LDG.E R9, desc[UR6][R4.64+0x1c] ;  /* 0x00001c0604097981 */ /* 0x000f22000c1e1900 */
[----:B-----5:R-:W-:-:S03]  /*0480*/  FFMA R25, R10, R11, R25 ;  /* 0x0000000b0a197223 */ /* 0x020fc60000000019 */
[----:B------:R-:W5:Y:S04]  /*0490*/  LDG.E R10, desc[UR6][R2.64+0x20] ;  /* 0x00002006020a7981 */ /* 0x000f68000c1e1900 */
[----:B------:R-:W5:Y:S01]  /*04a0*/  LDG.E R11, desc[UR6][R4.64+0x20] ;  /* 0x00002006040b7981 */ /* 0x000f62000c1e1900 */
        /* <DEDUP_REMOVED lines=11> */
[----:B------:R0:W5:Y:S04]  /*0560*/  LDG.E R20, desc[UR6][R2.64+0x34] ;  /* 0x0000340602147981 */ /* 0x000168000c1e1900 */
[----:B------:R1:W5:Y:S01]  /*0570*/  LDG.E R21, desc[UR6][R4.64+0x34] ;  /* 0x0000340604157981 */ /* 0x000362000c1e1900 */
[----:B------:R-:W-:Y:S01]  /*0580*/  FFMA R23, R23, R22, R26 ;  /* 0x0000001617177223 */ /* 0x000fe2000000001a */
[----:B------:R-:W-:-:S04]  /*0590*/  UIADD3 UR4, UPT, UPT, UR4, 0x1, URZ ;  /* 0x0000000104047890 */ /* 0x000fc8000fffe0ff */
[----:B------:R-:W-:Y:S01]  /*05a0*/  UISETP.NE.AND UP0, UPT, UR4, 0x1c, UPT ;  /* 0x0000001c0400788c */ /* 0x000fe2000bf05270 */
[----:B0-----:R-:W-:Y:S02]  /*05b0*/  IADD3 R2, P0, PT, R2, 0x70, RZ ;  /* 0x0000007002027810 */ /* 0x001fe40007f1e0ff */
[----:B-1----:R-:W-:Y:S02]  /*05c0*/  IADD3 R4, P1, PT, R4, 0x70, RZ ;  /* 0x0000007004047810 */ /* 0x002fe40007f3e0ff */
[----:B------:R-:W-:Y:S02]  /*05d0*/  IADD3.X R3, PT, PT, RZ, R3, RZ, P0, !PT ;  /* 0x00000003ff037210 */ /* 0x000fe400007fe4ff */
[----:B------:R-:W-:Y:S01]  /*05e0*/  IADD3.X R5, PT, PT, RZ, R5, RZ, P1, !PT ;  /* 0x00000005ff057210 */ /* 0x000fe20000ffe4ff */
[----:B--2---:R-:W-:-:S04]  /*05f0*/  FFMA R19, R18, R19, R23 ;  /* 0x0000001312137223 */ /* 0x004fc80000000017 */
[----:B---3--:R-:W-:-:S04]  /*0600*/  FFMA R7, R0, R7, R19 ;  /* 0x0000000700077223 */ /* 0x008fc80000000013 */
[----:B----4-:R-:W-:-:S04]  /*0610*/  FFMA R7, R8, R9, R7 ;  /* 0x0000000908077223 */ /* 0x010fc80000000007 */
[----:B-----5:R-:W-:-:S04]  /*0620*/  FFMA R7, R10, R11, R7 ;  /* 0x0000000b0a077223 */ /* 0x020fc80000000007 */
[----:B------:R-:W-:-:S04]  /*0630*/  FFMA R7, R12, R13, R7 ;  /* 0x0000000d0c077223 */ /* 0x000fc80000000007 */
[----:B------:R-:W-:-:S04]  /*0640*/  FFMA R7, R14, R15, R7 ;  /* 0x0000000f0e077223 */ /* 0x000fc80000000007 */
[----:B------:R-:W-:-:S04]  /*0650*/  FFMA R7, R24, R25, R7 ;  /* 0x0000001918077223 */ /* 0x000fc80000000007 */
[----:B------:R-:W-:-:S04]  /*0660*/  FFMA R7, R16, R17, R7 ;  /* 0x0000001110077223 */ /* 0x000fc80000000007 */
[----:B------:R-:W-:Y:S01]  /*0670*/  FFMA R16, R20, R21, R7 ;  /* 0x0000001514107223 */ /* 0x000fe20000000007 */
[----:B------:R-:W-:Y:S06]  /*0680*/  BRA.U UP0, `(.L_x_71) ;  /* 0xfffffff900947547 */ /* 0x000fec000b83ffff */
[----:B------:R-:W0:Y:S02]  /*0690*/  LDC.64 R2, c[0x4][0x70] ;  /* 0x01001c00ff027b82 */ /* 0x000e240000000a00 */
[----:B0-----:R-:W-:-:S06]  /*06a0*/  IMAD.WIDE.U32 R2, R6, 0x4, R2 ;  /* 0x0000000406027825 */ /* 0x001fcc00078e0002 */
[----:B------:R-:W2:Y:S01]  /*06b0*/  LDG.E R3, desc[UR6][R2.64] ;  /* 0x0000000602037981 */ /* 0x000ea2000c1e1900 */
[----:B------:R-:W-:Y:S01]  /*06c0*/  HFMA2 R0, -RZ, RZ, 0.96630859375, -0.0022525787353515625 ;  /* 0x3bbb989dff007431 */ /* 0x000fe200000001ff */
[----:B------:R-:W-:Y:S01]  /*06d0*/  MOV R5, 0x437c0000 ;  /* 0x437c000000057802 */ /* 0x000fe20000000f00 */
[----:B--2---:R-:W-:-:S04]  /*06e0*/  FADD R7, R16, R3 ;  /* 0x0000000310077221 */ /* 0x004fc80000000000 */
[----:B------:R-:W-:-:S04]  /*06f0*/  FFMA.SAT R0, R7, -R0, 0.5 ;  /* 0x3f00000007007423 */ /* 0x000fc80000002800 */
[----:B------:R-:W-:Y:S02]  /*0700*/  FFMA.RM R0, R0, R5, 12582913 ;  /* 0x4b40000100007423 */ /* 0x000fe40000004005 */
[----:B------:R-:W0:Y:S02]  /*0710*/  LDC.64 R4, c[0x4][0x98] ;  /* 0x01002600ff047b82 */ /* 0x000e240000000a00 */
[C---:B------:R-:W-:Y:S01]  /*0720*/  FADD R8, R0.reuse, -12583039 ;  /* 0xcb40007f00087421 */ /* 0x040fe20000000000 */
[----:B------:R-:W-:-:S03]  /*0730*/  SHF.L.U32 R0, R0, 0x17, RZ ;  /* 0x0000001700007819 */ /* 0x000fc600000006ff */
[----:B------:R-:W-:-:S04]  /*0740*/  FFMA R8, R7, -1.4426950216293334961, -R8 ;  /* 0xbfb8aa3b07087823 */ /* 0x000fc80000000808 */
[----:B------:R-:W-:-:S04]  /*0750*/  FFMA R8, R7, -1.925963033500011079e-08, R8 ;  /* 0xb2a5706007087823 */ /* 0x000fc80000000008 */
[----:B------:R-:W1:Y:S01]  /*0760*/  MUFU.EX2 R9, R8 ;  /* 0x0000000800097308 */ /* 0x000e620000000800 */
[----:B0-----:R-:W-:-:S05]  /*0770*/  IMAD.WIDE.U32 R2, R6, 0x4, R4 ;  /* 0x0000000406027825 */ /* 0x001fca00078e0004 */
[----:B------:R0:W-:Y:S01]  /*0780*/  STG.E desc[UR6][R2.64], R7 ;  /* 0x0000000702007986 */ /* 0x0001e2000c101906 */
[----:B-1----:R-:W-:-:S05]  /*0790*/  FFMA R4, R0, R9, 1 ;  /* 0x3f80000000047423 */ /* 0x002fca0000000009 */
[----:B------:R-:W-:-:S04]  /*07a0*/  IADD3 R0, PT, PT, R4, 0x1800000, RZ ;  /* 0x0180000004007810 */ /* 0x000fc80007ffe0ff */
[----:B------:R-:W-:-:S04]  /*07b0*/  LOP3.LUT R0, R0, 0x7f800000, RZ, 0xc0, !PT ;  /* 0x7f80000000007812 */ /* 0x000fc800078ec0ff */
[----:B------:R-:W-:-:S13]  /*07c0*/  ISETP.GT.U32.AND P0, PT, R0, 0x1ffffff, PT ;  /* 0x01ffffff0000780c */ /* 0x000fda0003f04070 */
[----:B0-----:R-:W-:Y:S05]  /*07d0*/  @P0 BRA `(.L_x_72) ;  /* 0x00000000000c0947 */ /* 0x001fea0003800000 */
[----:B------:R-:W-:-:S07]  /*07e0*/  MOV R2, 0x800 ;  /* 0x0000080000027802 */ /* 0x000fce0000000f00 */
[----:B------:R-:W-:Y:S05]  /*07f0*/  CALL.REL.NOINC `($__internal_5_$__cuda_sm20_rcp_rn_f32_slowpath) ;  /* 0x0000000000247944 */ /* 0x000fea0003c00000 */
[----:B------:R-:W-:Y:S05]  /*0800*/  BRA `(.L_x_73) ;  /* 0x0000000000107947 */ /* 0x000fea0003800000 */
.L_x_72:
[----:B------:R-:W0:Y:S02]  /*0810*/  MUFU.RCP R5, R4 ;  /* 0x0000000400057308 */ /* 0x000e240000001000 */
[----:B0-----:R-:W-:-:S04]  /*0820*/  FFMA R0, R4, R5, -1 ;  /* 0xbf80000004007423 */ /* 0x001fc80000000005 */
[----:B------:R-:W-:-:S04]  /*0830*/  FADD.FTZ R0, -R0, -RZ ;  /* 0x800000ff00007221 */ /* 0x000fc80000010100 */
[----:B------:R-:W-:-:S07]  /*0840*/  FFMA R5, R5, R0, R5 ;  /* 0x0000000005057223 */ /* 0x000fce0000000005 */
.L_x_73:
[----:B------:R-:W0:Y:S02]  /*0850*/  LDC.64 R2, c[0x4][0xa0] ;  /* 0x01002800ff027b82 */ /* 0x000e240000000a00 */
[----:B0-----:R-:W-:-:S05]  /*0860*/  IMAD.WIDE.U32 R6, R6, 0x4, R2 ;  /* 0x0000000406067825 */ /* 0x001fca00078e0002 */
[----:B------:R-:W-:Y:S01]  /*0870*/  STG.E desc[UR6][R6.64], R5 ;  /* 0x0000000506007986 */ /* 0x000fe2000c101906 */
[----:B------:R-:W-:Y:S05]  /*0880*/  EXIT ;  /* 0x000000000000794d */ /* 0x000fea0003800000 */
        .weak           $__internal_5_$__cuda_sm20_rcp_rn_f32_slowpath
        .type           $__internal_5_$__cuda_sm20_rcp_rn_f32_slowpath,@function
        .size           $__internal_5_$__cuda_sm20_rcp_rn_f32_slowpath,(.L_x_156 - $__internal_5_$__cuda_sm20_rcp_rn_f32_slowpath)
$__internal_5_$__cuda_sm20_rcp_rn_f32_slowpath:
[----:B------:R-:W-:-:S04]  /*0890*/  SHF.L.U32 R0, R4, 0x1, RZ ;  /* 0x0000000104007819 */ /* 0x000fc800000006ff */
[----:B------:R-:W-:Y:S02]  /*08a0*/  SHF.R.U32.HI R10, RZ, 0x18, R0 ;  /* 0x00000018ff0a7819 */ /* 0x000fe40000011600 */
[----:B------:R-:W-:Y:S02]  /*08b0*/  MOV R0, R4 ;  /* 0x0000000400007202 */ /* 0x000fe40000000f00 */
[----:B------:R-:W-:-:S13]  /*08c0*/  ISETP.NE.U32.AND P0, PT, R10, RZ, PT ;  /* 0x000000ff0a00720c */ /* 0x000fda0003f05070 */
[----:B------:R-:W-:Y:S05]  /*08d0*/  @P0 BRA `(.L_x_74) ;  /* 0x00000000002c0947 */ /* 0x000fea0003800000 */
[----:B------:R-:W-:-:S04]  /*08e0*/  SHF.L.U32 R3, R0, 0x1, RZ ;  /* 0x0000000100037819 */ /* 0x000fc800000006ff */
[----:B------:R-:W-:-:S13]  /*08f0*/  ISETP.NE.AND P0, PT, R3, RZ, PT ;  /* 0x000000ff0300720c */ /* 0x000fda0003f05270 */
[----:B------:R2:W3:Y:S01]  /*0900*/  @!P0 MUFU.RCP R3, R0 ;  /* 0x0000000000038308 */ /* 0x0004e20000001000 */
[----:B------:R-:W-:Y:S05]  /*0910*/  @!P0 BRA `(.L_x_75) ;  /* 0x0000000000a48947 */ /* 0x000fea0003800000 */
[----:B------:R-:W-:-:S04]  /*0920*/  FFMA R4, R0, 1.84467440737095516160e+19, RZ ;  /* 0x5f80000000047823 */ /* 0x000fc800000000ff */
[----:B---3--:R-:W2:Y:S02]  /*0930*/  MUFU.RCP R3, R4 ;  /* 0x0000000400037308 */ /* 0x008ea40000001000 */
[----:B--2---:R-:W-:-:S04]  /*0940*/  FFMA R0, R4, R3, -1 ;  /* 0xbf80000004007423 */ /* 0x004fc80000000003 */
[----:B------:R-:W-:-:S04]  /*0950*/  FADD.FTZ R0, -R0, -RZ ;  /* 0x800000ff00007221 */ /* 0x000fc80000010100 */
[----:B------:R-:W-:-:S04]  /*0960*/  FFMA R0, R3, R0, R3 ;  /* 0x0000000003007223 */ /* 0x000fc80000000003 */
[----:B------:R-:W-:Y:S01]  /*0970*/  FFMA R3, R0, 1.84467440737095516160e+19, RZ ;  /* 0x5f80000000037823 */ /* 0x000fe200000000ff */
[----:B------:R-:W-:Y:S06]  /*0980*/  BRA `(.L_x_75) ;  /* 0x0000000000887947 */ /* 0x000fec0003800000 */
.L_x_74:
        /* <DEDUP_REMOVED lines=33> */
.L_x_76:
[----:B------:R0:W1:Y:S02]  /*0ba0*/  MUFU.RCP R3, R0 ;  /* 0x0000000000037308 */ /* 0x0000640000001000 */
.L_x_75:
[----:B-1-3--:R-:W-:Y:S02]  /*0bb0*/  MOV R5, R3 ;  /* 0x0000000300057202 */ /* 0x00afe40000000f00 */
[----:B------:R-:W-:-:S04]  /*0bc0*/  MOV R3, 0x0 ;  /* 0x0000000000037802 */ /* 0x000fc80000000f00 */
[----:B0-2---:R-:W-:Y:S05]  /*0bd0*/  RET.REL.NODEC R2 `(_Z11_1input_fc1v) ;  /* 0xfffffff402087950 */ /* 0x005fea0003c3ffff */
.L_x_77:
        /* <DEDUP_REMOVED lines=10> */
.L_x_156:


//--------------------- .text._Z15_set_input_testi --------------------------
	.section	.text._Z15_set_input_testi,"ax",@progbits
	.align	128
        .global         _Z15_set_input_testi
        .type           _Z15_set_input_testi,@function
        .size           _Z15_set_input_testi,(.L_x_174 - _Z15_set_input_testi)
        .other          _Z15_set_input_testi,@"STO_CUDA_ENTRY STV_DEFAULT"
_Z15_set_input_testi:
.text._Z15_set_input_testi:
        /* <DEDUP_REMOVED lines=12> */
[----:B------:R-:W0:Y:S01]  /*00c0*/  LDC R5, c[0x0][0x380] ;  /* 0x0000e000ff057b82 */ /* 0x000e220000000800 */
[----:B------:R-:W1:Y:S07]  /*00d0*/  LDCU.64 UR4, c[0x0][0x358] ;  /* 0x00006b00ff0477ac */ /* 0x000e6e0008000a00 */
[----:B------:R-:W0:Y:S02]  /*00e0*/  LDC.64 R2, c[0x4][0x60] ;  /* 0x01001800ff027b82 */ /* 0x000e240000000a00 */
[----:B0-----:R-:W-:-:S06]  /*00f0*/  IMAD.WIDE R2, R5, 0xc40, R2 ;  /* 0x00000c4005027825 */ /* 0x001fcc00078e0202 */
[----:B------:R-:W0:Y:S01]  /*0100*/  LDC.64 R4, c[0x4][0x90] ;  /* 0x01002400ff047b82 */ /* 0x000e220000000a00 */
[----:B------:R-:W-:-:S04]  /*0110*/  IMAD.WIDE R2, R7, 0x70, R2 ;  /* 0x0000007007027825 */ /* 0x000fc800078e0202 */
[----:B------:R-:W-:-:S06]  /*0120*/  IMAD.WIDE.U32 R2, R9, 0x4, R2 ;  /* 0x0000000409027825 */ /* 0x000fcc00078e0002 */
[----:B-1----:R-:W2:Y:S01]  /*0130*/  LDG.E R3, desc[UR4][R2.64] ;  /* 0x0000000402037981 */ /* 0x002ea2000c1e1900 */
[----:B0-----:R-:W-:-:S04]  /*0140*/  IMAD.WIDE R4, R7, 0x70, R4 ;  /* 0x0000007007047825 */ /* 0x001fc800078e0204 */
[----:B------:R-:W-:-:S05]  /*0150*/  IMAD.WIDE.U32 R4, R9, 0x4, R4 ;  /* 0x0000000409047825 */ /* 0x000fca00078e0004 */
[----:B--2---:R-:W-:Y:S01]  /*0160*/  STG.E desc[UR4][R4.64], R3 ;  /* 0x0000000304007986 */ /* 0x004fe2000c101904 */
[----:B------:R-:W-:Y:S05]  /*0170*/  EXIT ;  /* 0x000000000000794d */ /* 0x000fea0003800000 */
.L_x_78:
        /* <DEDUP_REMOVED lines=16> */
.L_x_174:


//--------------------- .text._Z16_set_input_traini --------------------------
	.section	.text._Z16_set_input_traini,"ax",@progbits
	.align	128
        .global         _Z16_set_input_traini
        .type           _Z16_set_input_traini,@function
        .size           _Z16_set_input_traini,(.L_x_175 - _Z16_set_input_traini)
        .other          _Z16_set_input_traini,@"STO_CUDA_ENTRY STV_DEFAULT"
_Z16_set_input_traini:
.text._Z16_set_input_traini:
        /* <DEDUP_REMOVED lines=24> */
.L_x_79:
        /* <DEDUP_REMOVED lines=16> */
.L_x_175:


//--------------------- .text._Z26_calcDeltaAndUpdateWeightsv --------------------------
	.section	.text._Z26_calcDeltaAndUpdateWeightsv,"ax",@progbits
	.align	128
        .global         _Z26_calcDeltaAndUpdateWeightsv
        .type           _Z26_calcDeltaAndUpdateWeightsv,@function
        .size           _Z26_calcDeltaAndUpdateWeightsv,(.L_x_157 - _Z26_calcDeltaAndUpdateWeightsv)
        .other          _Z26_calcDeltaAndUpdateWeightsv,@"STO_CUDA_ENTRY STV_DEFAULT"
_Z26_calcDeltaAndUpdateWeightsv:
.text._Z26_calcDeltaAndUpdateWeightsv:
[----:B------:R-:W-:Y:S01]  /*0000*/  LDC R1, c[0x0][0x37c] ;  /* 0x0000df00ff017b82 */ /* 0x000fe20000000800 */
[----:B------:R-:W0:Y:S07]  /*0010*/  S2R R35, SR_CTAID.Y ;  /* 0x0000000000237919 */ /* 0x000e2e0000002600 */
[----:B------:R-:W1:Y:S01]  /*0020*/  LDC.64 R2, c[0x4][0xb0] ;  /* 0x01002c00ff027b82 */ /* 0x000e620000000a00 */
[----:B------:R-:W0:Y:S01]  /*0030*/  LDCU UR6, c[0x0][0x370] ;  /* 0x00006e00ff0677ac */ /* 0x000e220008000800 */
[----:B------:R-:W0:Y:S01]  /*0040*/  S2R R0, SR_CTAID.X ;  /* 0x0000000000007919 */ /* 0x000e220000002500 */
[----:B------:R-:W2:Y:S01]  /*0050*/  LDCU.64 UR4, c[0x0][0x358] ;  /* 0x00006b00ff0477ac */ /* 0x000ea20008000a00 */
[----:B------:R-:W3:Y:S04]  /*0060*/  S2R R7, SR_TID.X ;  /* 0x0000000000077919 */ /* 0x000ee80000002100 */
[----:B------:R-:W4:Y:S01]  /*0070*/  LDC.64 R4, c[0x4][0xe8] ;  /* 0x01003a00ff047b82 */ /* 0x000f220000000a00 */
[----:B0-----:R-:W-:Y:S01]  /*0080*/  IMAD R35, R35, UR6, R0 ;  /* 0x0000000623237c24 */ /* 0x001fe2000f8e0200 */
[----:B------:R-:W0:Y:S03]  /*0090*/  LDCU UR6, c[0x3][0x48] ;  /* 0x00c00900ff0677ac */ /* 0x000e260008000800 */
[----:B-1----:R-:W-:-:S04]  /*00a0*/  IMAD.WIDE R2, R35, 0x28, R2 ;  /* 0x0000002823027825 */ /* 0x002fc800078e0202 */
[----:B---3--:R-:W-:-:S04]  /*00b0*/  IMAD.WIDE.U32 R10, R7, 0x4, R2 ;  /* 0x00000004070a7825 */ /* 0x008fc800078e0002 */
[----:B----4-:R-:W-:Y:S02]  /*00c0*/  IMAD.WIDE R2, R35, 0x28, R4 ;  /* 0x0000002823027825 */ /* 0x010fe400078e0204 */
[----:B--2---:R-:W2:Y:S02]  /*00d0*/  LDG.E R10, desc[UR4][R10.64] ;  /* 0x000000040a0a7981 */ /* 0x004ea4000c1e1900 */
[C---:B------:R-:W-:Y:S02]  /*00e0*/  IMAD.WIDE.U32 R8, R7.reuse, 0x4, R2 ;  /* 0x0000000407087825 */ /* 0x040fe400078e0002 */
[----:B------:R-:W1:Y:S04]  /*00f0*/  LDC.64 R2, c[0x4][0x100] ;  /* 0x01004000ff027b82 */ /* 0x000e680000000a00 */
[----:B------:R-:W0:Y:S01]  /*0100*/  LDG.E R8, desc[UR4][R8.64] ;  /* 0x0000000408087981 */ /* 0x000e22000c1e1900 */
[----:B------:R-:W-:Y:S01]  /*0110*/  ISETP.GT.U32.AND P0, PT, R7, 0xe, PT ;  /* 0x0000000e0700780c */ /* 0x000fe20003f04070 */
[----:B--2---:R-:W2:Y:S01]  /*0120*/  F2F.F64.F32 R12, R10 ;  /* 0x0000000a000c7310 */ /* 0x004ea20000201800 */
[----:B0-----:R-:W-:-:S07]  /*0130*/  FMUL R0, R8, UR6 ;  /* 0x0000000608007c20 */ /* 0x001fce0008400000 */
[----:B------:R-:W0:Y:S01]  /*0140*/  F2F.F64.F32 R4, R0 ;  /* 0x0000000000047310 */ /* 0x000e220000201800 */
[----:B--2---:R-:W-:-:S08]  /*0150*/  DADD R14, -R12, 1 ;  /* 0x3ff000000c0e7429 */ /* 0x004fd00000000100 */
[----:B------:R-:W-:-:S08]  /*0160*/  DMUL R14, R12, R14 ;  /* 0x0000000e0c0e7228 */ /* 0x000fd00000000000 */
[----:B0-----:R-:W-:Y:S01]  /*0170*/  DMUL R14, R4, R14 ;  /* 0x0000000e040e7228 */ /* 0x001fe20000000000 */
[----:B-1----:R-:W-:-:S05]  /*0180*/  IMAD.WIDE R4, R35, 0x28, R2 ;  /* 0x0000002823047825 */ /* 0x002fca00078e0202 */
[----:B------:R-:W0:Y:S01]  /*0190*/  F2F.F32.F64 R11, R14 ;  /* 0x0000000e000b7310 */ /* 0x000e220000301000 */
[----:B------:R-:W-:-:S05]  /*01a0*/  IMAD.WIDE.U32 R26, R7, 0x4, R4 ;  /* 0x00000004071a7825 */ /* 0x000fca00078e0004 */
[----:B0-----:R0:W-:Y:S01]  /*01b0*/  STG.E desc[UR4][R26.64], R11 ;  /* 0x0000000b1a007986 */ /* 0x0011e2000c101904 */
[----:B------:R-:W-:Y:S05]  /*01c0*/  @P0 EXIT ;  /* 0x000000000000094d */ /* 0x000fea0003800000 */
[----:B------:R-:W1:Y:S01]  /*01d0*/  LDC.64 R22, c[0x4][0x88] ;  /* 0x01002200ff167b82 */ /* 0x000e620000000a00 */
[----:B------:R-:W2:Y:S04]  /*01e0*/  LDG.E R0, desc[UR4][R4.64] ;  /* 0x0000000404007981 */ /* 0x000ea8000c1e1900 */
[----:B------:R-:W3:Y:S03]  /*01f0*/  LDG.E R6, desc[UR4][R4.64+0x4] ;  /* 0x0000040404067981 */ /* 0x000ee6000c1e1900 */
[----:B------:R-:W4:Y:S01]  /*0200*/  LDC.64 R24, c[0x4][0xa0] ;  /* 0x01002800ff187b82 */ /* 0x000f220000000a00 */
[----:B------:R-:W5:Y:S04]  /*0210*/  LDG.E R10, desc[UR4][R4.64+0x8] ;  /* 0x00000804040a7981 */ /* 0x000f68000c1e1900 */
[----:B------:R-:W5:Y:S04]  /*0220*/  LDG.E R12, desc[UR4][R4.64+0xc] ;  /* 0x00000c04040c7981 */ /* 0x000f68000c1e1900 */
[----:B------:R-:W5:Y:S04]  /*0230*/  LDG.E R28, desc[UR4][R4.64+0x10] ;  /* 0x00001004041c7981 */ /* 0x000f68000c1e1900 */
[----:B------:R-:W5:Y:S01]  /*0240*/  LDG.E R20, desc[UR4][R4.64+0x14] ;  /* 0x0000140404147981 */ /* 0x000f62000c1e1900 */
[----:B-1----:R-:W-:-:S03]  /*0250*/  IMAD.WIDE.U32 R22, R7, 0x4, R22 ;  /* 0x0000000407167825 */ /* 0x002fc600078e0016 */
[----:B------:R-:W5:Y:S04]  /*0260*/  LDG.E R18, desc[UR4][R4.64+0x18] ;  /* 0x0000180404127981 */ /* 0x000f68000c1e1900 */
[----:B------:R-:W2:Y:S04]  /*0270*/  LDG.E R13, desc[UR4][R22.64] ;  /* 0x00000004160d7981 */ /* 0x000ea8000c1e1900 */
[----:B------:R-:W3:Y:S04]  /*0280*/  LDG.E R15, desc[UR4][R22.64+0x3c] ;  /* 0x00003c04160f7981 */ /* 0x000ee8000c1e1900 */
[----:B------:R-:W5:Y:S01]  /*0290*/  LDG.E R17, desc[UR4][R22.64+0x78] ;  /* 0x0000780416117981 */ /* 0x000f62000c1e1900 */
[----:B----4-:R-:W-:-:S03]  /*02a0*/  IMAD.WIDE R24, R35, 0x3c, R24 ;  /* 0x0000003c23187825 */ /* 0x010fc600078e0218 */
[----:B------:R-:W4:Y:S04]  /*02b0*/  LDG.E R19, desc[UR4][R22.64+0xb4] ;  /* 0x0000b40416137981 */ /* 0x000f28000c1e1900 */
[----:B------:R-:W4:Y:S01]  /*02c0*/  LDG.E R37, desc[UR4][R22.64+0xf0] ;  /* 0x0000f00416257981 */ /* 0x000f22000c1e1900 */
[----:B------:R-:W-:-:S03]  /*02d0*/  IMAD.WIDE.U32 R8, R7, 0x4, R24 ;  /* 0x0000000407087825 */ /* 0x000fc600078e0018 */
[----:B------:R-:W4:Y:S04]  /*02e0*/  LDG.E R33, desc[UR4][R22.64+0x12c] ;  /* 0x00012c0416217981 */ /* 0x000f28000c1e1900 */
[----:B------:R-:W4:Y:S04]  /*02f0*/  LDG.E R31, desc[UR4][R22.64+0x168] ;  /* 0x00016804161f7981 */ /* 0x000f28000c1e1900 */
[----:B------:R-:W4:Y:S04]  /*0300*/  LDG.E R8, desc[UR4][R8.64] ;  /* 0x0000000408087981 */ /* 0x000f28000c1e1900 */
[----:B------:R-:W4:Y:S04]  /*0310*/  LDG.E R16, desc[UR4][R4.64+0x1c] ;  /* 0x00001c0404107981 */ /* 0x000f28000c1e1900 */
[----:B------:R-:W4:Y:S04]  /*0320*/  LDG.E R29, desc[UR4][R22.64+0x1a4] ;  /* 0x0001a404161d7981 */ /* 0x000f28000c1e1900 */
[----:B------:R-:W4:Y:S04]  /*0330*/  LDG.E R14, desc[UR4][R4.64+0x20] ;  /* 0x00002004040e7981 */ /* 0x000f28000c1e1900 */
[----:B------:R-:W4:Y:S04]  /*0340*/  LDG.E R21, desc[UR4][R22.64+0x1e0] ;  /* 0x0001e00416157981 */ /* 0x000f28000c1e1900 */
[----:B------:R-:W4:Y:S04]  /*0350*/  LDG.E R30, desc[UR4][R4.64+0x24] ;  /* 0x00002404041e7981 */ /* 0x000f28000c1e1900 */
[----:B------:R-:W4:Y:S01]  /*0360*/  LDG.E R32, desc[UR4][R22.64+0x21c] ;  /* 0x00021c0416207981 */ /* 0x000f22000c1e1900 */
[----:B------:R-:W-:Y:S01]  /*0370*/  ISETP.GT.U32.AND P0, PT, R7, 0x9, PT ;  /* 0x000000090700780c */ /* 0x000fe20003f04070 */
[----:B--2---:R-:W-:-:S04]  /*0380*/  FFMA R13, R0, R13, RZ ;  /* 0x0000000d000d7223 */ /* 0x004fc800000000ff */
[----:B---3--:R-:W-:-:S04]  /*0390*/  FFMA R13, R6, R15, R13 ;  /* 0x0000000f060d7223 */ /* 0x008fc8000000000d */
[----:B-----5:R-:W-:-:S04]  /*03a0*/  FFMA R13, R10, R17, R13 ;  /* 0x000000110a0d7223 */ /* 0x020fc8000000000d */
[----:B----4-:R-:W-:-:S04]  /*03b0*/  FFMA R13, R12, R19, R13 ;  /* 0x000000130c0d7223 */ /* 0x010fc8000000000d */
[----:B------:R-:W-:-:S04]  /*03c0*/  FFMA R13, R28, R37, R13 ;  /* 0x000000251c0d7223 */ /* 0x000fc8000000000d */
[----:B------:R-:W-:-:S04]  /*03d0*/  FFMA R13, R20, R33, R13 ;  /* 0x00000021140d7223 */ /* 0x000fc8000000000d */
[----:B------:R-:W-:Y:S01]  /*03e0*/  FFMA R13, R18, R31, R13 ;  /* 0x0000001f120d7223 */ /* 0x000fe2000000000d */
[----:B------:R-:W1:Y:S03]  /*03f0*/  F2F.F64.F32 R8, R8 ;  /* 0x0000000800087310 */ /* 0x000e660000201800 */
[----:B------:R-:W-:-:S04]  /*0400*/  FFMA R13, R16, R29, R13 ;  /* 0x0000001d100d7223 */ /* 0x000fc8000000000d */
[----:B------:R-:W-:Y:S02]  /*0410*/  FFMA R13, R14, R21, R13 ;  /* 0x000000150e0d7223 */ /* 0x000fe4000000000d */
[----:B------:R-:W2:Y:S02]  /*0420*/  LDC.64 R14, c[0x4][0x110] ;  /* 0x01004400ff0e7b82 */ /* 0x000ea40000000a00 */
[----:B------:R-:W-:Y:S01]  /*0430*/  FFMA R30, R30, R32, R13 ;  /* 0x000000201e1e7223 */ /* 0x000fe2000000000d */
[----:B-1----:R-:W-:-:S03]  /*0440*/  DADD R12, -R8, 1 ;  /* 0x3ff00000080c7429 */ /* 0x002fc60000000100 */
[----:B------:R-:W1:Y:S05]  /*0450*/  F2F.F64.F32 R4, R30 ;  /* 0x0000001e00047310 */ /* 0x000e6a0000201800 */
[----:B------:R-:W-:-:S08]  /*0460*/  DMUL R12, R8, R12 ;  /* 0x0000000c080c7228 */ /* 0x000fd00000000000 */
[----:B-1----:R-:W-:Y:S01]  /*0470*/  DMUL R4, R4, R12 ;  /* 0x0000000c04047228 */ /* 0x002fe20000000000 */
[----:B--2---:R-:W-:-:S09]  /*0480*/  IMAD.WIDE R12, R35, 0x3c, R14 ;  /* 0x0000003c230c7825 */ /* 0x004fd200078e020e */
[----:B------:R-:W1:Y:S01]  /*0490*/  F2F.F32.F64 R5, R4 ;  /* 0x0000000400057310 */ /* 0x000e620000301000 */
[----:B------:R-:W-:-:S05]  /*04a0*/  IMAD.WIDE.U32 R12, R7, 0x4, R12 ;  /* 0x00000004070c7825 */ /* 0x000fca00078e000c */
[----:B-1----:R1:W-:Y:S01]  /*04b0*/  STG.E desc[UR4][R12.64], R5 ;  /* 0x000000050c007986 */ /* 0x0023e2000c101904 */
[----:B------:R-:W-:Y:S01]  /*04c0*/  MOV R33, 0xc1200000 ;  /* 0xc120000000217802 */ /* 0x000fe20000000f00 */
[----:B------:R-:W-:Y:S06]  /*04d0*/  @P0 BRA `(.L_x_80) ;  /* 0x0000000c00d00947 */ /* 0x000fec0003800000 */
[----:B------:R-:W-:Y:S02]  /*04e0*/  ISETP.NE.AND P0, PT, R35, RZ, PT ;  /* 0x000000ff2300720c */ /* 0x000fe40003f05270 */
[----:B------:R-:W-:-:S11]  /*04f0*/  MOV R9, R11 ;  /* 0x0000000b00097202 */ /* 0x000fd60000000f00 */
[----:B------:R-:W-:Y:S05]  /*0500*/  @P0 BRA `(.L_x_81) ;  /* 0x0000000000ac0947 */ /* 0x000fea0003800000 */
[----:B0-----:R-:W0:Y:S01]  /*0510*/  LDC.64 R10, c[0x4][0xd8] ;  /* 0x01003600ff0a7b82 */ /* 0x001e220000000a00 */
[----:B------:R-:W-:-:S05]  /*0520*/  IMAD.WIDE.U32 R2, R7, 0x4, R2 ;  /* 0x0000000407027825 */ /* 0x000fca00078e0002 */
[----:B-1----:R-:W2:Y:S04]  /*0530*/  LDG.E R5, desc[UR4][R2.64] ;  /* 0x0000000402057981 */ /* 0x002ea8000c1e1900 */
[----:B------:R-:W3:Y:S04]  /*0540*/  LDG.E R15, desc[UR4][R2.64+0x28] ;  /* 0x00002804020f7981 */ /* 0x000ee8000c1e1900 */
[----:B------:R-:W4:Y:S04]  /*0550*/  LDG.E R17, desc[UR4][R2.64+0x50] ;  /* 0x0000500402117981 */ /* 0x000f28000c1e1900 */
[----:B------:R-:W5:Y:S04]  /*0560*/  LDG.E R19, desc[UR4][R2.64+0x78] ;  /* 0x0000780402137981 */ /* 0x000f68000c1e1900 */
[----:B------:R-:W5:Y:S01]  /*0570*/  LDG.E R21, desc[UR4][R2.64+0xa0] ;  /* 0x0000a00402157981 */ /* 0x000f62000c1e1900 */
[----:B0-----:R-:W-:-:S03]  /*0580*/  IMAD.WIDE.U32 R10, R7, 0x4, R10 ;  /* 0x00000004070a7825 */ /* 0x001fc600078e000a */
[----:B------:R-:W5:Y:S04]  /*0590*/  LDG.E R29, desc[UR4][R2.64+0xc8] ;  /* 0x0000c804021d7981 */ /* 0x000f68000c1e1900 */
[----:B------:R-:W2:Y:S04]  /*05a0*/  LDG.E R0, desc[UR4][R10.64] ;  /* 0x000000040a007981 */ /* 0x000ea8000c1e1900 */
[----:B------:R-:W5:Y:S04]  /*05b0*/  LDG.E R31, desc[UR4][R2.64+0xf0] ;  /* 0x0000f004021f7981 */ /* 0x000f68000c1e1900 */
[----:B------:R-:W5:Y:S04]  /*05c0*/  LDG.E R37, desc[UR4][R2.64+0x118] ;  /* 0x0001180402257981 */ /* 0x000f68000c1e1900 */
[----:B------:R-:W5:Y:S04]  /*05d0*/  LDG.E R4, desc[UR4][R2.64+0x140] ;  /* 0x0001400402047981 */ /* 0x000f68000c1e1900 */
[----:B------:R-:W5:Y:S01]  /*05e0*/  LDG.E R6, desc[UR4][R2.64+0x168] ;  /* 0x0001680402067981 */ /* 0x000f62000c1e1900 */
[----:B------:R-:W-:Y:S01]  /*05f0*/  HFMA2 R8, -RZ, RZ, 2.5625, 0 ;  /* 0x41200000ff087431 */ /* 0x000fe200000001ff */
[----:B------:R-:W-:Y:S01]  /*0600*/  BSSY.RECONVERGENT B0, `(.L_x_82) ;  /* 0x0000015000007945 */ /* 0x000fe20003800200 */
[----:B--2---:R-:W-:-:S04]  /*0610*/  FADD R0, R0, R5 ;  /* 0x0000000500007221 */ /* 0x004fc80000000000 */
[----:B---3--:R-:W-:-:S04]  /*0620*/  FADD R0, R0, R15 ;  /* 0x0000000f00007221 */ /* 0x008fc80000000000 */
[----:B----4-:R-:W-:-:S04]  /*0630*/  FADD R0, R0, R17 ;  /* 0x0000001100007221 */ /* 0x010fc80000000000 */
[----:B-----5:R-:W-:-:S04]  /*0640*/  FADD R0, R0, R19 ;  /* 0x0000001300007221 */ /* 0x020fc80000000000 */
[----:B------:R-:W-:-:S04]  /*0650*/  FADD R0, R0, R21 ;  /* 0x0000001500007221 */ /* 0x000fc80000000000 */
[----:B------:R-:W-:-:S04]  /*0660*/  FADD R0, R0, R29 ;  /* 0x0000001d00007221 */ /* 0x000fc80000000000 */
[----:B------:R-:W-:-:S04]  /*0670*/  FADD R0, R0, R31 ;  /* 0x0000001f00007221 */ /* 0x000fc80000000000 */
[----:B------:R-:W-:-:S04]  /*0680*/  FADD R0, R0, R37 ;  /* 0x0000002500007221 */ /* 0x000fc80000000000 */
[----:B------:R-:W-:Y:S01]  /*0690*/  FADD R0, R0, R4 ;  /* 0x0000000400007221 */ /* 0x000fe20000000000 */
[----:B------:R-:W-:-:S03]  /*06a0*/  MOV R5, 0x3dcccccd ;  /* 0x3dcccccd00057802 */ /* 0x000fc60000000f00 */
[----:B------:R-:W-:Y:S02]  /*06b0*/  FADD R3, R0, R6 ;  /* 0x0000000600037221 */ /* 0x000fe40000000000 */
[----:B------:R-:W-:Y:S02]  /*06c0*/  FFMA R2, -R5, R8, 1 ;  /* 0x3f80000005027423 */ /* 0x000fe40000000108 */
[----:B------:R-:W0:Y:S02]  /*06d0*/  FCHK P0, R3, -10 ;  /* 0xc120000003007902 */ /* 0x000e240000000000 */
[----:B------:R-:W-:-:S04]  /*06e0*/  FFMA R2, R2, -R5, -0.10000000149011611938 ;  /* 0xbdcccccd02027423 */ /* 0x000fc80000000805 */
[----:B------:R-:W-:-:S04]  /*06f0*/  FFMA R0, R3, R2, RZ ;  /* 0x0000000203007223 */ /* 0x000fc800000000ff */
[----:B------:R-:W-:-:S04]  /*0700*/  FFMA R5, R0, 10, R3 ;  /* 0x4120000000057823 */ /* 0x000fc80000000003 */
[----:B------:R-:W-:Y:S01]  /*0710*/  FFMA R0, R2, R5, R0 ;  /* 0x0000000502007223 */ /* 0x000fe20000000000 */
[----:B0-----:R-:W-:Y:S06]  /*0720*/  @!P0 BRA `(.L_x_83) ;  /* 0x0000000000088947 */ /* 0x001fec0003800000 */
[----:B------:R-:W-:-:S07]  /*0730*/  MOV R34, 0x750 ;  /* 0x0000075000227802 */ /* 0x000fce0000000f00 */
[----:B------:R-:W-:Y:S05]  /*0740*/  CALL.REL.NOINC `($__internal_6_$__cuda_sm3x_div_rn_noftz_f32_slowpath) ;  /* 0x0000001c006c7944 */ /* 0x000fea0003c00000 */
.L_x_83:
[----:B------:R-:W-:Y:S05]  /*0750*/  BSYNC.RECONVERGENT B0 ;  /* 0x0000000000007941 */ /* 0x000fea0003800200 */
.L_x_82:
[----:B------:R-:W0:Y:S02]  /*0760*/  LDC.64 R2, c[0x4][0x80] ;  /* 0x01002000ff027b82 */ /* 0x000e240000000a00 */
[----:B0-----:R-:W-:-:S05]  /*0770*/  IMAD.WIDE.U32 R2, R7, 0x4, R2 ;  /* 0x0000000407027825 */ /* 0x001fca00078e0002 */
[----:B------:R-:W2:Y:S02]  /*0780*/  LDG.E R5, desc[UR4][R2.64] ;  /* 0x0000000402057981 */ /* 0x000ea4000c1e1900 */
[----:B--2---:R-:W-:-:S05]  /*0790*/  FADD R5, R5, R0 ;  /* 0x0000000005057221 */ /* 0x004fca0000000000 */
[----:B------:R2:W-:Y:S04]  /*07a0*/  STG.E desc[UR4][R2.64], R5 ;  /* 0x0000000502007986 */ /* 0x0005e8000c101904 */
[----:B------:R2:W-:Y:S02]  /*07b0*/  STG.E desc[UR4][R10.64], RZ ;  /* 0x000000ff0a007986 */ /* 0x0005e4000c101904 */
.L_x_81:
[----:B------:R-:W3:Y:S01]  /*07c0*/  LDC.64 R20, c[0x4][0x108] ;  /* 0x01004200ff147b82 */ /* 0x000ee20000000a00 */
[----:B------:R-:W-:Y:S01]  /*07d0*/  IMAD.WIDE.U32 R22, R7, 0x38, R22 ;  /* 0x0000003807167825 */ /* 0x000fe200078e0016 */
[----:B------:R-:W-:-:S06]  /*07e0*/  MOV R8, RZ ;  /* 0x000000ff00087202 */ /* 0x000fcc0000000f00 */
[----:B------:R-:W4:Y:S01]  /*07f0*/  LDC.64 R18, c[0x4][0xe0] ;  /* 0x01003800ff127b82 */ /* 0x000f220000000a00 */
[----:B---3--:R-:W-:-:S04]  /*0800*/  IMAD.WIDE.U32 R20, R7, 0x3c, R20 ;  /* 0x0000003c07147825 */ /* 0x008fc800078e0014 */
[----:B----4-:R-:W-:-:S07]  /*0810*/  IMAD.WIDE.U32 R18, R7, 0x3c, R18 ;  /* 0x0000003c07127825 */ /* 0x010fce00078e0012 */
.L_x_96:
[----:B------:R-:W-:-:S05]  /*0820*/  IMAD.WIDE.U32 R16, R8, 0x4, R24 ;  /* 0x0000000408107825 */ /* 0x000fca00078e0018 */
[----:B---3--:R-:W3:Y:S01]  /*0830*/  LDG.E R0, desc[UR4][R16.64] ;  /* 0x0000000410007981 */ /* 0x008ee2000c1e1900 */
[----:B------:R-:W-:Y:S01]  /*0840*/  IMAD.WIDE.U32 R14, R8, 0x4, R20 ;  /* 0x00000004080e7825 */ /* 0x000fe200078e0014 */
[C---:B------:R-:W-:Y:S01]  /*0850*/  ISETP.NE.AND P2, PT, R35.reuse, RZ, PT ;  /* 0x000000ff2300720c */ /* 0x040fe20003f45270 */
[----:B------:R-:W-:Y:S05]  /*0860*/  WARPSYNC.ALL ;  /* 0x0000000000007948 */ /* 0x000fea0003800000 */
[----:B0-2---:R-:W-:-:S04]  /*0870*/  IMAD.WIDE R10, R35, 0x258, R14 ;  /* 0x00000258230a7825 */ /* 0x005fc800078e020e */
[----:B------:R-:W-:-:S04]  /*0880*/  IMAD.WIDE.U32 R30, R8, 0x4, R18 ;  /* 0x00000004081e7825 */ /* 0x000fc800078e0012 */
[----:B------:R-:W-:-:S04]  /*0890*/  IMAD.WIDE.U32 R28, R8, 0x4, R22 ;  /* 0x00000004081c7825 */ /* 0x000fc800078e0016 */
[----:B---3-5:R-:W-:-:S05]  /*08a0*/  FMUL R9, R0, R9 ;  /* 0x0000000900097220 */ /* 0x028fca0000400000 */
[----:B------:R0:W-:Y:S01]  /*08b0*/  STG.E desc[UR4][R10.64], R9 ;  /* 0x000000090a007986 */ /* 0x0001e2000c101904 */
[----:B------:R-:W-:Y:S06]  /*08c0*/  BAR.SYNC.DEFER_BLOCKING 0x0 ;  /* 0x0000000000007b1d */ /* 0x000fec0000010000 */
[----:B----4-:R-:W-:Y:S05]  /*08d0*/  @P2 BRA `(.L_x_84) ;  /* 0x00000000009c2947 */ /* 0x010fea0003800000 */
[----:B------:R-:W2:Y:S04]  /*08e0*/  LDG.E R4, desc[UR4][R30.64] ;  /* 0x000000041e047981 */ /* 0x000ea8000c1e1900 */
[----:B-1----:R-:W2:Y:S04]  /*08f0*/  LDG.E R5, desc[UR4][R14.64] ;  /* 0x000000040e057981 */ /* 0x002ea8000c1e1900 */
[----:B------:R-:W3:Y:S04]  /*0900*/  LDG.E R6, desc[UR4][R14.64+0x258] ;  /* 0x000258040e067981 */ /* 0x000ee8000c1e1900 */
[----:B0-----:R-:W4:Y:S04]  /*0910*/  LDG.E R9, desc[UR4][R14.64+0x4b0] ;  /* 0x0004b0040e097981 */ /* 0x001f28000c1e1900 */
[----:B------:R-:W5:Y:S04]  /*0920*/  LDG.E R2, desc[UR4][R14.64+0x708] ;  /* 0x000708040e027981 */ /* 0x000f68000c1e1900 */
[----:B------:R-:W5:Y:S04]  /*0930*/  LDG.E R0, desc[UR4][R14.64+0x960] ;  /* 0x000960040e007981 */ /* 0x000f68000c1e1900 */
[----:B------:R-:W5:Y:S01]  /*0940*/  LDG.E R3, desc[UR4][R14.64+0xbb8] ;  /* 0x000bb8040e037981 */ /* 0x000f62000c1e1900 */
[----:B--2---:R-:W-:-:S03]  /*0950*/  FADD R5, R4, R5 ;  /* 0x0000000504057221 */ /* 0x004fc60000000000 */
[----:B------:R-:W2:Y:S01]  /*0960*/  LDG.E R4, desc[UR4][R14.64+0xe10] ;  /* 0x000e10040e047981 */ /* 0x000ea2000c1e1900 */
[----:B---3--:R-:W-:-:S03]  /*0970*/  FADD R6, R5, R6 ;  /* 0x0000000605067221 */ /* 0x008fc60000000000 */
[----:B------:R-:W3:Y:S01]  /*0980*/  LDG.E R5, desc[UR4][R14.64+0x1068] ;  /* 0x001068040e057981 */ /* 0x000ee2000c1e1900 */
[----:B----4-:R-:W-:-:S03]  /*0990*/  FADD R37, R6, R9 ;  /* 0x0000000906257221 */ /* 0x010fc60000000000 */
[----:B------:R-:W4:Y:S04]  /*09a0*/  LDG.E R6, desc[UR4][R14.64+0x12c0] ;  /* 0x0012c0040e067981 */ /* 0x000f28000c1e1900 */
[----:B------:R-:W4:Y:S01]  /*09b0*/  LDG.E R9, desc[UR4][R14.64+0x1518] ;  /* 0x001518040e097981 */ /* 0x000f22000c1e1900 */
[----:B-----5:R-:W-:Y:S01]  /*09c0*/  FADD R37, R37, R2 ;  /* 0x0000000225257221 */ /* 0x020fe20000000000 */
[----:B------:R-:W-:Y:S03]  /*09d0*/  BSSY.RECONVERGENT B0, `(.L_x_85) ;  /* 0x0000013000007945 */ /* 0x000fe60003800200 */
[----:B------:R-:W-:-:S04]  /*09e0*/  FADD R0, R37, R0 ;  /* 0x0000000025007221 */ /* 0x000fc80000000000 */
[----:B------:R-:W-:Y:S01]  /*09f0*/  FADD R3, R0, R3 ;  /* 0x0000000300037221 */ /* 0x000fe20000000000 */
[----:B------:R-:W-:-:S03]  /*0a00*/  HFMA2 R0, -RZ, RZ, 1.44921875, -19.203125 ;  /* 0x3dcccccdff007431 */ /* 0x000fc600000001ff */
[----:B--2---:R-:W-:Y:S01]  /*0a10*/  FADD R4, R3, R4 ;  /* 0x0000000403047221 */ /* 0x004fe20000000000 */
[----:B------:R-:W-:-:S03]  /*0a20*/  MOV R3, 0x41200000 ;  /* 0x4120000000037802 */ /* 0x000fc60000000f00 */
[----:B---3--:R-:W-:Y:S02]  /*0a30*/  FADD R5, R4, R5 ;  /* 0x0000000504057221 */ /* 0x008fe40000000000 */
[----:B------:R-:W-:Y:S02]  /*0a40*/  FFMA R3, -R0, R3, 1 ;  /* 0x3f80000000037423 */ /* 0x000fe40000000103 */
[----:B----4-:R-:W-:Y:S02]  /*0a50*/  FADD R6, R5, R6 ;  /* 0x0000000605067221 */ /* 0x010fe40000000000 */
[----:B------:R-:W-:Y:S02]  /*0a60*/  FFMA R0, R3, -R0, -0.10000000149011611938 ;  /* 0xbdcccccd03007423 */ /* 0x000fe40000000800 */
[----:B------:R-:W-:-:S04]  /*0a70*/  FADD R6, R6, R9 ;  /* 0x0000000906067221 */ /* 0x000fc80000000000 */
[----:B------:R-:W0:Y:S01]  /*0a80*/  FCHK P0, R6, -10 ;  /* 0xc120000006007902 */ /* 0x000e220000000000 */
[----:B------:R-:W-:-:S04]  /*0a90*/  FFMA R3, R0, R6, RZ ;  /* 0x0000000600037223 */ /* 0x000fc800000000ff */
[----:B------:R-:W-:-:S04]  /*0aa0*/  FFMA R2, R3, 10, R6 ;  /* 0x4120000003027823 */ /* 0x000fc80000000006 */
[----:B------:R-:W-:Y:S01]  /*0ab0*/  FFMA R0, R0, R2, R3 ;  /* 0x0000000200007223 */ /* 0x000fe20000000003 */
[----:B0-----:R-:W-:Y:S06]  /*0ac0*/  @!P0 BRA `(.L_x_86) ;  /* 0x00000000000c8947 */ /* 0x001fec0003800000 */
[----:B------:R-:W-:Y:S02]  /*0ad0*/  MOV R3, R6 ;  /* 0x0000000600037202 */ /* 0x000fe40000000f00 */
[----:B------:R-:W-:-:S07]  /*0ae0*/  MOV R34, 0xb00 ;  /* 0x00000b0000227802 */ /* 0x000fce0000000f00 */
[----:B------:R-:W-:Y:S05]  /*0af0*/  CALL.REL.NOINC `($__internal_6_$__cuda_sm3x_div_rn_noftz_f32_slowpath) ;  /* 0x0000001800807944 */ /* 0x000fea0003c00000 */
.L_x_86:
[----:B------:R-:W-:Y:S05]  /*0b00*/  BSYNC.RECONVERGENT B0 ;  /* 0x0000000000007941 */ /* 0x000fea0003800200 */
.L_x_85:
[----:B------:R-:W2:Y:S02]  /*0b10*/  LDG.E R3, desc[UR4][R28.64] ;  /* 0x000000041c037981 */ /* 0x000ea4000c1e1900 */
[----:B--2---:R-:W-:-:S05]  /*0b20*/  FADD R3, R3, R0 ;  /* 0x0000000003037221 */ /* 0x004fca0000000000 */
[----:B------:R2:W-:Y:S04]  /*0b30*/  STG.E desc[UR4][R28.64], R3 ;  /* 0x000000031c007986 */ /* 0x0005e8000c101904 */
[----:B------:R2:W-:Y:S02]  /*0b40*/  STG.E desc[UR4][R30.64], RZ ;  /* 0x000000ff1e007986 */ /* 0x0005e4000c101904 */
.L_x_84:
[----:B------:R-:W3:Y:S04]  /*0b50*/  LDG.E R0, desc[UR4][R26.64] ;  /* 0x000000041a007981 */ /* 0x000ee8000c1e1900 */
[----:B--2---:R-:W3:Y:S02]  /*0b60*/  LDG.E R3, desc[UR4][R16.64+0x4] ;  /* 0x0000040410037981 */ /* 0x004ee4000c1e1900 */
[----:B---3--:R-:W-:-:S05]  /*0b70*/  FMUL R3, R0, R3 ;  /* 0x0000000300037220 */ /* 0x008fca0000400000 */
[----:B------:R2:W-:Y:S01]  /*0b80*/  STG.E desc[UR4][R10.64+0x4], R3 ;  /* 0x000004030a007986 */ /* 0x0005e2000c101904 */
[----:B------:R-:W-:Y:S06]  /*0b90*/  BAR.SYNC.DEFER_BLOCKING 0x0 ;  /* 0x0000000000007b1d */ /* 0x000fec0000010000 */
[----:B------:R-:W-:Y:S05]  /*0ba0*/  @P2 BRA `(.L_x_87) ;  /* 0x00000000009c2947 */ /* 0x000fea0003800000 */
[----:B------:R-:W3:Y:S04]  /*0bb0*/  LDG.E R4, desc[UR4][R30.64+0x4] ;  /* 0x000004041e047981 */ /* 0x000ee8000c1e1900 */
[----:B-1----:R-:W3:Y:S04]  /*0bc0*/  LDG.E R5, desc[UR4][R14.64+0x4] ;  /* 0x000004040e057981 */ /* 0x002ee8000c1e1900 */
[----:B------:R-:W4:Y:S04]  /*0bd0*/  LDG.E R6, desc[UR4][R14.64+0x25c] ;  /* 0x00025c040e067981 */ /* 0x000f28000c1e1900 */
[----:B0-----:R-:W5:Y:S04]  /*0be0*/  LDG.E R9, desc[UR4][R14.64+0x4b4] ;  /* 0x0004b4040e097981 */ /* 0x001f68000c1e1900 */
[----:B------:R-:W5:Y:S04]  /*0bf0*/  LDG.E R2, desc[UR4][R14.64+0x70c] ;  /* 0x00070c040e027981 */ /* 0x000f68000c1e1900 */
[----:B------:R-:W5:Y:S04]  /*0c00*/  LDG.E R0, desc[UR4][R14.64+0x964] ;  /* 0x000964040e007981 */ /* 0x000f68000c1e1900 */
[----:B--2---:R-:W2:Y:S01]  /*0c10*/  LDG.E R3, desc[UR4][R14.64+0xbbc] ;  /* 0x000bbc040e037981 */ /* 0x004ea2000c1e1900 */
[----:B---3--:R-:W-:-:S03]  /*0c20*/  FADD R5, R4, R5 ;  /* 0x0000000504057221 */ /* 0x008fc60000000000 */
[----:B------:R-:W3:Y:S01]  /*0c30*/  LDG.E R4, desc[UR4][R14.64+0xe14] ;  /* 0x000e14040e047981 */ /* 0x000ee2000c1e1900 */
[----:B----4-:R-:W-:-:S03]  /*0c40*/  FADD R6, R5, R6 ;  /* 0x0000000605067221 */ /* 0x010fc60000000000 */
[----:B------:R-:W4:Y:S01]  /*0c50*/  LDG.E R5, desc[UR4][R14.64+0x106c] ;  /* 0x00106c040e057981 */ /* 0x000f22000c1e1900 */
[----:B-----5:R-:W-:-:S03]  /*0c60*/  FADD R37, R6, R9 ;  /* 0x0000000906257221 */ /* 0x020fc60000000000 */
[----:B------:R-:W5:Y:S04]  /*0c70*/  LDG.E R6, desc[UR4][R14.64+0x12c4] ;  /* 0x0012c4040e067981 */ /* 0x000f68000c1e1900 */
[----:B------:R-:W5:Y:S01]  /*0c80*/  LDG.E R9, desc[UR4][R14.64+0x151c] ;  /* 0x00151c040e097981 */ /* 0x000f62000c1e1900 */
[----:B------:R-:W-:Y:S01]  /*0c90*/  FADD R37, R37, R2 ;  /* 0x0000000225257221 */ /* 0x000fe20000000000 */
[----:B------:R-:W-:Y:S03]  /*0ca0*/  BSSY.RECONVERGENT B0, `(.L_x_88) ;  /* 0x0000013000007945 */ /* 0x000fe60003800200 */
[----:B------:R-:W-:-:S04]  /*0cb0*/  FADD R0, R37, R0 ;  /* 0x0000000025007221 */ /* 0x000fc80000000000 */
[----:B--2---:R-:W-:Y:S01]  /*0cc0*/  FADD R3, R0, R3 ;  /* 0x0000000300037221 */ /* 0x004fe20000000000 */
[----:B------:R-:W-:-:S03]  /*0cd0*/  HFMA2 R0, -RZ, RZ, 1.44921875, -19.203125 ;  /* 0x3dcccccdff007431 */ /* 0x000fc600000001ff */
[----:B---3--:R-:W-:Y:S01]  /*0ce0*/  FADD R4, R3, R4 ;  /* 0x0000000403047221 */ /* 0x008fe20000000000 */
[----:B------:R-:W-:-:S03]  /*0cf0*/  MOV R3, 0x41200000 ;  /* 0x4120000000037802 */ /* 0x000fc60000000f00 */
[----:B----4-:R-:W-:Y:S02]  /*0d00*/  FADD R5, R4, R5 ;  /* 0x0000000504057221 */ /* 0x010fe40000000000 */
[----:B------:R-:W-:Y:S02]  /*0d10*/  FFMA R3, -R0, R3, 1 ;  /* 0x3f80000000037423 */ /* 0x000fe40000000103 */
[----:B-----5:R-:W-:Y:S02]  /*0d20*/  FADD R6, R5, R6 ;  /* 0x0000000605067221 */ /* 0x020fe40000000000 */
        /* <DEDUP_REMOVED lines=10> */
.L_x_89:
[----:B------:R-:W-:Y:S05]  /*0dd0*/  BSYNC.RECONVERGENT B0 ;  /* 0x0000000000007941 */ /* 0x000fea0003800200 */
.L_x_88:
[----:B------:R-:W2:Y:S02]  /*0de0*/  LDG.E R3, desc[UR4][R28.64+0x4] ;  /* 0x000004041c037981 */ /* 0x000ea4000c1e1900 */
[----:B--2---:R-:W-:-:S05]  /*0df0*/  FADD R3, R3, R0 ;  /* 0x0000000003037221 */ /* 0x004fca0000000000 */
[----:B------:R3:W-:Y:S04]  /*0e00*/  STG.E desc[UR4][R28.64+0x4], R3 ;  /* 0x000004031c007986 */ /* 0x0007e8000c101904 */
[----:B------:R3:W-:Y:S02]  /*0e10*/  STG.E desc[UR4][R30.64+0x4], RZ ;  /* 0x000004ff1e007986 */ /* 0x0007e4000c101904 */
.L_x_87:
[----:B------:R-:W4:Y:S04]  /*0e20*/  LDG.E R0, desc[UR4][R26.64] ;  /* 0x000000041a007981 */ /* 0x000f28000c1e1900 */
[----:B--23--:R-:W4:Y:S02]  /*0e30*/  LDG.E R3, desc[UR4][R16.64+0x8] ;  /* 0x0000080410037981 */ /* 0x00cf24000c1e1900 */
[----:B----4-:R-:W-:-:S05]  /*0e40*/  FMUL R3, R0, R3 ;  /* 0x0000000300037220 */ /* 0x010fca0000400000 */
        /* <DEDUP_REMOVED lines=37> */
.L_x_92:
[----:B------:R-:W-:Y:S05]  /*10a0*/  BSYNC.RECONVERGENT B0 ;  /* 0x0000000000007941 */ /* 0x000fea0003800200 */
.L_x_91:
[----:B------:R-:W2:Y:S02]  /*10b0*/  LDG.E R3, desc[UR4][R28.64+0x8] ;  /* 0x000008041c037981 */ /* 0x000ea4000c1e1900 */
[----:B--2---:R-:W-:-:S05]  /*10c0*/  FADD R3, R3, R0 ;  /* 0x0000000003037221 */ /* 0x004fca0000000000 */
[----:B------:R3:W-:Y:S04]  /*10d0*/  STG.E desc[UR4][R28.64+0x8], R3 ;  /* 0x000008031c007986 */ /* 0x0007e8000c101904 */
[----:B------:R3:W-:Y:S02]  /*10e0*/  STG.E desc[UR4][R30.64+0x8], RZ ;  /* 0x000008ff1e007986 */ /* 0x0007e4000c101904 */
.L_x_90:
[----:B------:R-:W-:-:S13]  /*10f0*/  ISETP.NE.AND P0, PT, R8, 0xc, PT ;  /* 0x0000000c0800780c */ /* 0x000fda0003f05270 */
[----:B------:R-:W-:Y:S05]  /*1100*/  @!P0 BRA `(.L_x_80) ;  /* 0x0000000000c48947 */ /* 0x000fea0003800000 */
[----:B------:R-:W2:Y:S04]  /*1110*/  LDG.E R17, desc[UR4][R16.64+0xc] ;  /* 0x00000c0410117981 */ /* 0x000ea8000c1e1900 */
[----:B------:R-:W2:Y:S01]  /*1120*/  LDG.E R0, desc[UR4][R26.64] ;  /* 0x000000041a007981 */ /* 0x000ea2000c1e1900 */
[----:B------:R-:W-:Y:S05]  /*1130*/  WARPSYNC.ALL ;  /* 0x0000000000007948 */ /* 0x000fea0003800000 */
[----:B--23--:R-:W-:-:S05]  /*1140*/  FMUL R3, R0, R17 ;  /* 0x0000001100037220 */ /* 0x00cfca0000400000 */
[----:B------:R2:W-:Y:S01]  /*1150*/  STG.E desc[UR4][R10.64+0xc], R3 ;  /* 0x00000c030a007986 */ /* 0x0005e2000c101904 */
[----:B------:R-:W-:Y:S06]  /*1160*/  BAR.SYNC.DEFER_BLOCKING 0x0 ;  /* 0x0000000000007b1d */ /* 0x000fec0000010000 */
[----:B------:R-:W-:Y:S05]  /*1170*/  @P2 BRA `(.L_x_93) ;  /* 0x00000000009c2947 */ /* 0x000fea0003800000 */
[----:B------:R-:W3:Y:S04]  /*1180*/  LDG.E R6, desc[UR4][R30.64+0xc] ;  /* 0x00000c041e067981 */ /* 0x000ee8000c1e1900 */
[----:B0-----:R-:W3:Y:S04]  /*1190*/  LDG.E R9, desc[UR4][R14.64+0xc] ;  /* 0x00000c040e097981 */ /* 0x001ee8000c1e1900 */
[----:B--2---:R-:W2:Y:S04]  /*11a0*/  LDG.E R11, desc[UR4][R14.64+0x264] ;  /* 0x000264040e0b7981 */ /* 0x004ea8000c1e1900 */
[----:B------:R-:W4:Y:S04]  /*11b0*/  LDG.E R17, desc[UR4][R14.64+0x4bc] ;  /* 0x0004bc040e117981 */ /* 0x000f28000c1e1900 */
[----:B------:R-:W5:Y:S04]  /*11c0*/  LDG.E R37, desc[UR4][R14.64+0x714] ;  /* 0x000714040e257981 */ /* 0x000f68000c1e1900 */
[----:B------:R-:W5:Y:S04]  /*11d0*/  LDG.E R10, desc[UR4][R14.64+0x96c] ;  /* 0x00096c040e0a7981 */ /* 0x000f68000c1e1900 */
[----:B------:R-:W5:Y:S04]  /*11e0*/  LDG.E R4, desc[UR4][R14.64+0xbc4] ;  /* 0x000bc4040e047981 */ /* 0x000f68000c1e1900 */
[----:B------:R-:W5:Y:S04]  /*11f0*/  LDG.E R3, desc[UR4][R14.64+0xe1c] ;  /* 0x000e1c040e037981 */ /* 0x000f68000c1e1900 */
[----:B------:R-:W5:Y:S04]  /*1200*/  LDG.E R2, desc[UR4][R14.64+0x1074] ;  /* 0x001074040e027981 */ /* 0x000f68000c1e1900 */
[----:B------:R-:W5:Y:S04]  /*1210*/  LDG.E R0, desc[UR4][R14.64+0x12cc] ;  /* 0x0012cc040e007981 */ /* 0x000f68000c1e1900 */
[----:B-1----:R-:W5:Y:S01]  /*1220*/  LDG.E R5, desc[UR4][R14.64+0x1524] ;  /* 0x001524040e057981 */ /* 0x002f62000c1e1900 */
[----:B------:R-:W-:Y:S01]  /*1230*/  BSSY.RECONVERGENT B0, `(.L_x_94) ;  /* 0x0000017000007945 */ /* 0x000fe20003800200 */
[----:B---3--:R-:W-:-:S04]  /*1240*/  FADD R6, R6, R9 ;  /* 0x0000000906067221 */ /* 0x008fc80000000000 */
[----:B--2---:R-:W-:-:S04]  /*1250*/  FADD R6, R6, R11 ;  /* 0x0000000b06067221 */ /* 0x004fc80000000000 */
[----:B----4-:R-:W-:-:S04]  /*1260*/  FADD R6, R6, R17 ;  /* 0x0000001106067221 */ /* 0x010fc80000000000 */
[----:B-----5:R-:W-:-:S04]  /*1270*/  FADD R6, R6, R37 ;  /* 0x0000002506067221 */ /* 0x020fc80000000000 */
[----:B------:R-:W-:-:S04]  /*1280*/  FADD R9, R6, R10 ;  /* 0x0000000a06097221 */ /* 0x000fc80000000000 */
[----:B------:R-:W-:Y:S01]  /*1290*/  FADD R4, R9, R4 ;  /* 0x0000000409047221 */ /* 0x000fe20000000000 */
[----:B------:R-:W-:-:S03]  /*12a0*/  MOV R9, 0x41200000 ;  /* 0x4120000000097802 */ /* 0x000fc60000000f00 */
[----:B------:R-:W-:-:S04]  /*12b0*/  FADD R3, R4, R3 ;  /* 0x0000000304037221 */ /* 0x000fc80000000000 */
[----:B------:R-:W-:Y:S01]  /*12c0*/  FADD R3, R3, R2 ;  /* 0x0000000203037221 */ /* 0x000fe20000000000 */
[----:B------:R-:W-:-:S03]  /*12d0*/  HFMA2 R2, -RZ, RZ, 1.44921875, -19.203125 ;  /* 0x3dcccccdff027431 */ /* 0x000fc600000001ff */
[----:B------:R-:W-:-:S04]  /*12e0*/  FADD R0, R3, R0 ;  /* 0x0000000003007221 */ /* 0x000fc80000000000 */
[----:B------:R-:W-:Y:S01]  /*12f0*/  FADD R4, R0, R5 ;  /* 0x0000000500047221 */ /* 0x000fe20000000000 */
[----:B------:R-:W-:-:S03]  /*1300*/  FFMA R9, -R2, R9, 1 ;  /* 0x3f80000002097423 */ /* 0x000fc60000000109 */
[----:B------:R-:W0:Y:S01]  /*1310*/  FCHK P0, R4, -10 ;  /* 0xc120000004007902 */ /* 0x000e220000000000 */
[----:B------:R-:W-:-:S04]  /*1320*/  FFMA R0, R9, -R2, -0.10000000149011611938 ;  /* 0xbdcccccd09007423 */ /* 0x000fc80000000802 */
[----:B------:R-:W-:-:S04]  /*1330*/  FFMA R3, R0, R4, RZ ;  /* 0x0000000400037223 */ /* 0x000fc800000000ff */
[----:B------:R-:W-:-:S04]  /*1340*/  FFMA R2, R3, 10, R4 ;  /* 0x4120000003027823 */ /* 0x000fc80000000004 */
[----:B------:R-:W-:Y:S01]  /*1350*/  FFMA R0, R0, R2, R3 ;  /* 0x0000000200007223 */ /* 0x000fe20000000003 */
[----:B0-----:R-:W-:Y:S06]  /*1360*/  @!P0 BRA `(.L_x_95) ;  /* 0x00000000000c8947 */ /* 0x001fec0003800000 */
[----:B------:R-:W-:Y:S02]  /*1370*/  MOV R3, R4 ;  /* 0x0000000400037202 */ /* 0x000fe40000000f00 */
[----:B------:R-:W-:-:S07]  /*1380*/  MOV R34, 0x13a0 ;  /* 0x000013a000227802 */ /* 0x000fce0000000f00 */
[----:B------:R-:W-:Y:S05]  /*1390*/  CALL.REL.NOINC `($__internal_6_$__cuda_sm3x_div_rn_noftz_f32_slowpath) ;  /* 0x0000001000587944 */ /* 0x000fea0003c00000 */
.L_x_95:
[----:B------:R-:W-:Y:S05]  /*13a0*/  BSYNC.RECONVERGENT B0 ;  /* 0x0000000000007941 */ /* 0x000fea0003800200 */
.L_x_94:
[----:B------:R-:W2:Y:S02]  /*13b0*/  LDG.E R3, desc[UR4][R28.64+0xc] ;  /* 0x00000c041c037981 */ /* 0x000ea4000c1e1900 */
[----:B--2---:R-:W-:-:S05]  /*13c0*/  FADD R3, R3, R0 ;  /* 0x0000000003037221 */ /* 0x004fca0000000000 */
[----:B------:R3:W-:Y:S04]  /*13d0*/  STG.E desc[UR4][R28.64+0xc], R3 ;  /* 0x00000c031c007986 */ /* 0x0007e8000c101904 */
[----:B------:R3:W-:Y:S02]  /*13e0*/  STG.E desc[UR4][R30.64+0xc], RZ ;  /* 0x00000cff1e007986 */ /* 0x0007e4000c101904 */
.L_x_93:
[----:B0-----:R4:W5:Y:S01]  /*13f0*/  LDG.E R9, desc[UR4][R26.64] ;  /* 0x000000041a097981 */ /* 0x001962000c1e1900 */
[----:B------:R-:W-:Y:S01]  /*1400*/  IADD3 R8, PT, PT, R8, 0x4, RZ ;  /* 0x0000000408087810 */ /* 0x000fe20007ffe0ff */
[----:B------:R-:W-:Y:S06]  /*1410*/  BRA `(.L_x_96) ;  /* 0xfffffff400007947 */ /* 0x000fec000383ffff */
.L_x_80:
[----:B------:R-:W-:-:S13]  /*1420*/  ISETP.NE.AND P0, PT, R35, RZ, PT ;  /* 0x000000ff2300720c */ /* 0x000fda0003f05270 */
[----:B------:R-:W-:Y:S05]  /*1430*/  @P0 BRA `(.L_x_97) ;  /* 0x0000000000b00947 */ /* 0x000fea0003800000 */
[----:B0-----:R-:W0:Y:S08]  /*1440*/  LDC.64 R8, c[0x4][0xc8] ;  /* 0x01003200ff087b82 */ /* 0x001e300000000a00 */
[----:B--23--:R-:W2:Y:S01]  /*1450*/  LDC.64 R2, c[0x4][0x110] ;  /* 0x01004400ff027b82 */ /* 0x00cea20000000a00 */
[----:B0-----:R-:W-:-:S05]  /*1460*/  IMAD.WIDE.U32 R8, R7, 0x4, R8 ;  /* 0x0000000407087825 */ /* 0x001fca00078e0008 */
[----:B------:R-:W3:Y:S01]  /*1470*/  LDG.E R0, desc[UR4][R8.64] ;  /* 0x0000000408007981 */ /* 0x000ee2000c1e1900 */
[----:B--2---:R-:W-:-:S05]  /*1480*/  IMAD.WIDE.U32 R2, R7, 0x4, R2 ;  /* 0x0000000407027825 */ /* 0x004fca00078e0002 */
[----:B-1----:R-:W3:Y:S04]  /*1490*/  LDG.E R5, desc[UR4][R2.64] ;  /* 0x0000000402057981 */ /* 0x002ee8000c1e1900 */
[----:B------:R-:W2:Y:S04]  /*14a0*/  LDG.E R11, desc[UR4][R2.64+0x3c] ;  /* 0x00003c04020b7981 */ /* 0x000ea8000c1e1900 */
[----:B------:R-:W4:Y:S04]  /*14b0*/  LDG.E R15, desc[UR4][R2.64+0x78] ;  /* 0x00007804020f7981 */ /* 0x000f28000c1e1900 */
[----:B------:R-:W5:Y:S04]  /*14c0*/  LDG.E R17, desc[UR4][R2.64+0xb4] ;  /* 0x0000b40402117981 */ /* 0x000f68000c1e1900 */
[----:B------:R-:W5:Y:S04]  /*14d0*/  LDG.E R19, desc[UR4][R2.64+0xf0] ;  /* 0x0000f00402137981 */ /* 0x000f68000c1e1900 */
[----:B------:R-:W5:Y:S04]  /*14e0*/  LDG.E R21, desc[UR4][R2.64+0x12c] ;  /* 0x00012c0402157981 */ /* 0x000f68000c1e1900 */
[----:B------:R-:W5:Y:S04]  /*14f0*/  LDG.E R23, desc[UR4][R2.64+0x168] ;  /* 0x0001680402177981 */ /* 0x000f68000c1e1900 */
[----:B------:R-:W5:Y:S04]  /*1500*/  LDG.E R25, desc[UR4][R2.64+0x1a4] ;  /* 0x0001a40402197981 */ /* 0x000f68000c1e1900 */
[----:B------:R-:W5:Y:S04]  /*1510*/  LDG.E R27, desc[UR4][R2.64+0x1e0] ;  /* 0x0001e004021b7981 */ /* 0x000f68000c1e1900 */
[----:B------:R-:W5:Y:S01]  /*1520*/  LDG.E R29, desc[UR4][R2.64+0x21c] ;  /* 0x00021c04021d7981 */ /* 0x000f62000c1e1900 */
[----:B------:R-:W-:Y:S01]  /*1530*/  HFMA2 R4, -RZ, RZ, 1.44921875, -19.203125 ;  /* 0x3dcccccdff047431 */ /* 0x000fe200000001ff */
[----:B------:R-:W-:Y:S01]  /*1540*/  BSSY.RECONVERGENT B0, `(.L_x_98) ;  /* 0x0000015000007945 */ /* 0x000fe20003800200 */
[----:B---3--:R-:W-:-:S04]  /*1550*/  FADD R0, R0, R5 ;  /* 0x0000000500007221 */ /* 0x008fc80000000000 */
[----:B--2---:R-:W-:-:S04]  /*1560*/  FADD R0, R0, R11 ;  /* 0x0000000b00007221 */ /* 0x004fc80000000000 */
        /* <DEDUP_REMOVED lines=18> */
.L_x_99:
[----:B------:R-:W-:Y:S05]  /*1690*/  BSYNC.RECONVERGENT B0 ;  /* 0x0000000000007941 */ /* 0x000fea0003800200 */
.L_x_98:
[----:B------:R-:W0:Y:S02]  /*16a0*/  LDC.64 R2, c[0x4][0x70] ;  /* 0x01001c00ff027b82 */ /* 0x000e240000000a00 */
[----:B0-----:R-:W-:-:S05]  /*16b0*/  IMAD.WIDE.U32 R2, R7, 0x4, R2 ;  /* 0x0000000407027825 */ /* 0x001fca00078e0002 */
[----:B------:R-:W2:Y:S02]  /*16c0*/  LDG.E R5, desc[UR4][R2.64] ;  /* 0x0000000402057981 */ /* 0x000ea4000c1e1900 */
[----:B--2---:R-:W-:-:S05]  /*16d0*/  FADD R5, R5, R0 ;  /* 0x0000000005057221 */ /* 0x004fca0000000000 */
[----:B------:R4:W-:Y:S04]  /*16e0*/  STG.E desc[UR4][R2.64], R5 ;  /* 0x0000000502007986 */ /* 0x0009e8000c101904 */
[----:B------:R4:W-:Y:S02]  /*16f0*/  STG.E desc[UR4][R8.64], RZ ;  /* 0x000000ff08007986 */ /* 0x0009e4000c101904 */
.L_x_97:
[----:B------:R-:W0:Y:S01]  /*1700*/  LDCU.64 UR6, c[0x4][0x118] ;  /* 0x01002300ff0677ac */ /* 0x000e220008000a00 */
[----:B------:R-:W5:Y:S01]  /*1710*/  LDC.64 R14, c[0x4][0x90] ;  /* 0x01002400ff0e7b82 */ /* 0x000f620000000a00 */
[----:B--234-:R-:W-:-:S04]  /*1720*/  IMAD.WIDE.U32 R2, R7, 0xc40, RZ ;  /* 0x00000c4007027825 */ /* 0x01cfc800078e00ff */
[----:B------:R-:W-:Y:S01]  /*1730*/  HFMA2 R28, -RZ, RZ, 0, 0 ;  /* 0x00000000ff1c7431 */ /* 0x000fe200000001ff */
[----:B------:R-:W2:Y:S01]  /*1740*/  LDCU.64 UR8, c[0x4][0x78] ;  /* 0x01000f00ff0877ac */ /* 0x000ea20008000a00 */
[C---:B------:R-:W-:Y:S01]  /*1750*/  LOP3.LUT R29, R2.reuse, 0xc, RZ, 0xfc, !PT ;  /* 0x0000000c021d7812 */ /* 0x040fe200078efcff */
[----:B------:R-:W3:Y:S01]  /*1760*/  LDCU.64 UR10, c[0x4][0xd0] ;  /* 0x01001a00ff0a77ac */ /* 0x000ee20008000a00 */
[----:B0-----:R-:W-:Y:S02]  /*1770*/  IADD3 R10, P0, PT, R2, UR6, RZ ;  /* 0x00000006020a7c10 */ /* 0x001fe4000ff1e0ff */
[----:B--2---:R-:W-:Y:S02]  /*1780*/  IADD3 R31, P1, PT, R29, UR8, RZ ;  /* 0x000000081d1f7c10 */ /* 0x004fe4000ff3e0ff */
[----:B------:R-:W-:Y:S01]  /*1790*/  IADD3.X R11, PT, PT, R3, UR7, RZ, P0, !PT ;  /* 0x00000007030b7c10 */ /* 0x000fe200087fe4ff */
[----:B-----5:R-:W-:Y:S01]  /*17a0*/  IMAD.WIDE R14, R35, 0xc40, R14 ;  /* 0x00000c40230e7825 */ /* 0x020fe200078e020e */
[----:B---3--:R-:W-:-:S02]  /*17b0*/  IADD3 R29, P2, PT, R29, UR10, RZ ;  /* 0x0000000a1d1d7c10 */ /* 0x008fc4000ff5e0ff */
[----:B------:R-:W-:Y:S01]  /*17c0*/  IADD3.X R32, PT, PT, R3, UR9, RZ, P1, !PT ;  /* 0x0000000903207c10 */ /* 0x000fe20008ffe4ff */
[----:B------:R-:W-:Y:S01]  /*17d0*/  IMAD.WIDE R16, R35, 0xb7c0, R10 ;  /* 0x0000b7c023107825 */ /* 0x000fe200078e020a */
[----:B------:R-:W-:-:S09]  /*17e0*/  IADD3.X R30, PT, PT, R3, UR11, RZ, P2, !PT ;  /* 0x0000000b031e7c10 */ /* 0x000fd200097fe4ff */
.L_x_113:
[C---:B------:R-:W-:Y:S01]  /*17f0*/  IMAD.WIDE.U32 R8, R28.reuse, 0x70, RZ ;  /* 0x000000701c087825 */ /* 0x040fe200078e00ff */
[----:B------:R-:W-:Y:S02]  /*1800*/  IADD3 R28, PT, PT, R28, 0x1, RZ ;  /* 0x000000011c1c7810 */ /* 0x000fe40007ffe0ff */
[----:B------:R-:W-:Y:S02]  /*1810*/  MOV R7, RZ ;  /* 0x000000ff00077202 */ /* 0x000fe40000000f00 */
[----:B0-2---:R-:W-:-:S13]  /*1820*/  ISETP.NE.AND P2, PT, R28, 0x1c, PT ;  /* 0x0000001c1c00780c */ /* 0x005fda0003f45270 */
.L_x_112:
[----:B--2---:R-:W-:Y:S01]  /*1830*/  IADD3 R18, P0, PT, R14, R8, RZ ;  /* 0x000000080e127210 */ /* 0x004fe20007f1e0ff */
[----:B------:R-:W2:Y:S03]  /*1840*/  LDG.E R0, desc[UR4][R12.64] ;  /* 0x000000040c007981 */ /* 0x000ea6000c1e1900 */
[----:B------:R-:W-:-:S05]  /*1850*/  IADD3.X R19, PT, PT, R15, R9, RZ, P0, !PT ;  /* 0x000000090f137210 */ /* 0x000fca00007fe4ff */
[----:B0-----:R-:W2:Y:S01]  /*1860*/  LDG.E R3, desc[UR4][R18.64] ;  /* 0x0000000412037981 */ /* 0x001ea2000c1e1900 */
[----:B------:R-:W-:Y:S02]  /*1870*/  ISETP.NE.AND P3, PT, R35, RZ, PT ;  /* 0x000000ff2300720c */ /* 0x000fe40003f65270 */
[----:B------:R-:W-:-:S04]  /*1880*/  IADD3 R20, P0, PT, R16, R8, RZ ;  /* 0x0000000810147210 */ /* 0x000fc80007f1e0ff */
[----:B------:R-:W-:Y:S01]  /*1890*/  IADD3.X R21, PT, PT, R17, R9, RZ, P0, !PT ;  /* 0x0000000911157210 */ /* 0x000fe200007fe4ff */
[----:B------:R-:W-:Y:S05]  /*18a0*/  WARPSYNC.ALL ;  /* 0x0000000000007948 */ /* 0x000fea0003800000 */
[----:B------:R-:W-:Y:S02]  /*18b0*/  IADD3 R7, PT, PT, R7, 0x4, RZ ;  /* 0x0000000407077810 */ /* 0x000fe40007ffe0ff */
[C---:B------:R-:W-:Y:S02]  /*18c0*/  IADD3 R22, P0, PT, R8.reuse, R10, RZ ;  /* 0x0000000a08167210 */ /* 0x040fe40007f1e0ff */
[----:B------:R-:W-:-:S02]  /*18d0*/  IADD3 R24, P1, PT, R8, R31, RZ ;  /* 0x0000001f08187210 */ /* 0x000fc40007f3e0ff */
[----:B------:R-:W-:Y:S02]  /*18e0*/  ISETP.NE.AND P4, PT, R7, 0x1c, PT ;  /* 0x0000001c0700780c */ /* 0x000fe40003f85270 */
[C---:B------:R-:W-:Y:S02]  /*18f0*/  IADD3.X R23, PT, PT, R9.reuse, R11, RZ, P0, !PT ;  /* 0x0000000b09177210 */ /* 0x040fe400007fe4ff */
[----:B------:R-:W-:Y:S01]  /*1900*/  IADD3.X R25, PT, PT, R9, R32, RZ, P1, !PT ;  /* 0x0000002009197210 */ /* 0x000fe20000ffe4ff */
[----:B--2---:R-:W-:-:S05]  /*1910*/  FMUL R3, R0, R3 ;  /* 0x0000000300037220 */ /* 0x004fca0000400000 */
[----:B------:R0:W-:Y:S01]  /*1920*/  STG.E desc[UR4][R20.64], R3 ;  /* 0x0000000314007986 */ /* 0x0001e2000c101904 */
[----:B------:R-:W-:Y:S06]  /*1930*/  BAR.SYNC.DEFER_BLOCKING 0x0 ;  /* 0x0000000000007b1d */ /* 0x000fec0000010000 */
[----:B------:R-:W-:Y:S05]  /*1940*/  @P3 BRA `(.L_x_100) ;  /* 0x0000000000a43947 */ /* 0x000fea0003800000 */
[----:B------:R-:W-:Y:S01]  /*1950*/  IADD3 R26, P0, PT, R8, R29, RZ ;  /* 0x0000001d081a7210 */ /* 0x000fe20007f1e0ff */
[----:B------:R-:W2:Y:S03]  /*1960*/  LDG.E R4, desc[UR4][R22.64] ;  /* 0x0000000416047981 */ /* 0x000ea6000c1e1900 */
[----:B------:R-:W-:Y:S01]  /*1970*/  IADD3.X R27, PT, PT, R9, R30, RZ, P0, !PT ;  /* 0x0000001e091b7210 */ /* 0x000fe200007fe4ff */
[----:B------:R-:W3:Y:S04]  /*1980*/  LDG.E R6, desc[UR4][R22.64+0xb7c0] ;  /* 0x00b7c00416067981 */ /* 0x000ee8000c1e1900 */
[----:B0-----:R-:W2:Y:S04]  /*1990*/  LDG.E R3, desc[UR4][R26.64+-0xc] ;  /* 0xfffff4041a037981 */ /* 0x001ea8000c1e1900 */
[----:B-1----:R-:W4:Y:S04]  /*19a0*/  LDG.E R5, desc[UR4][R22.64+0x16f80] ;  /* 0x016f800416057981 */ /* 0x002f28000c1e1900 */
[----:B------:R-:W5:Y:S04]  /*19b0*/  LDG.E R2, desc[UR4][R22.64+0x22740] ;  /* 0x0227400416027981 */ /* 0x000f68000c1e1900 */
[----:B------:R-:W5:Y:S01]  /*19c0*/  LDG.E R0, desc[UR4][R22.64+0x2df00] ;  /* 0x02df000416007981 */ /* 0x000f62000c1e1900 */
[----:B--2---:R-:W-:-:S03]  /*19d0*/  FADD R3, R3, R4 ;  /* 0x0000000403037221 */ /* 0x004fc60000000000 */
[----:B------:R-:W2:Y:S01]  /*19e0*/  LDG.E R4, desc[UR4][R22.64+0x44e80] ;  /* 0x044e800416047981 */ /* 0x000ea2000c1e1900 */
[----:B---3--:R-:W-:-:S03]  /*19f0*/  FADD R6, R3, R6 ;  /* 0x0000000603067221 */ /* 0x008fc60000000000 */
[----:B------:R-:W3:Y:S01]  /*1a00*/  LDG.E R3, desc[UR4][R22.64+0x396c0] ;  /* 0x0396c00416037981 */ /* 0x000ee2000c1e1900 */
[----:B----4-:R-:W-:-:S04]  /*1a10*/  FADD R5, R6, R5 ;  /* 0x0000000506057221 */ /* 0x010fc80000000000 */
[----:B-----5:R-:W-:Y:S02]  /*1a20*/  FADD R5, R5, R2 ;  /* 0x0000000205057221 */ /* 0x020fe40000000000 */
[----:B------:R-:W4:Y:S02]  /*1a30*/  LDG.E R2, desc[UR4][R22.64+0x50640] ;  /* 0x0506400416027981 */ /* 0x000f24000c1e1900 */
[----:B------:R-:W-:Y:S02]  /*1a40*/  FADD R6, R5, R0 ;  /* 0x0000000005067221 */ /* 0x000fe40000000000 */
[----:B------:R-:W5:Y:S04]  /*1a50*/  LDG.E R5, desc[UR4][R22.64+0x5be00] ;  /* 0x05be000416057981 */ /* 0x000f68000c1e1900 */
[----:B------:R-:W5:Y:S01]  /*1a60*/  LDG.E R0, desc[UR4][R22.64+0x675c0] ;  /* 0x0675c00416007981 */ /* 0x000f62000c1e1900 */
[----:B------:R-:W-:Y:S01]  /*1a70*/  BSSY.RECONVERGENT B0, `(.L_x_101) ;  /* 0x0000012000007945 */ /* 0x000fe20003800200 */
[----:B---3--:R-:W-:-:S04]  /*1a80*/  FADD R3, R6, R3 ;  /* 0x0000000306037221 */ /* 0x008fc80000000000 */
[----:B--2---:R-:W-:Y:S01]  /*1a90*/  FADD R3, R3, R4 ;  /* 0x0000000403037221 */ /* 0x004fe20000000000 */
[----:B------:R-:W-:-:S03]  /*1aa0*/  HFMA2 R4, -RZ, RZ, 2.5625, 0 ;  /* 0x41200000ff047431 */ /* 0x000fc600000001ff */
[----:B----4-:R-:W-:Y:S01]  /*1ab0*/  FADD R2, R3, R2 ;  /* 0x0000000203027221 */ /* 0x010fe20000000000 */
[----:B------:R-:W-:-:S03]  /*1ac0*/  MOV R3, 0x3dcccccd ;  /* 0x3dcccccd00037802 */ /* 0x000fc60000000f00 */
[----:B-----5:R-:W-:Y:S02]  /*1ad0*/  FADD R5, R2, R5 ;  /* 0x0000000502057221 */ /* 0x020fe40000000000 */
[----:B------:R-:W-:Y:S02]  /*1ae0*/  FFMA R2, -R3, R4, 1 ;  /* 0x3f80000003027423 */ /* 0x000fe40000000104 */
[----:B------:R-:W-:-:S04]  /*1af0*/  FADD R4, R5, R0 ;  /* 0x0000000005047221 */ /* 0x000fc80000000000 */
        /* <DEDUP_REMOVED lines=9> */
.L_x_102:
[----:B------:R-:W-:Y:S05]  /*1b90*/  BSYNC.RECONVERGENT B0 ;  /* 0x0000000000007941 */ /* 0x000fea0003800200 */
.L_x_101:
[----:B------:R-:W2:Y:S02]  /*1ba0*/  LDG.E R3, desc[UR4][R24.64+-0xc] ;  /* 0xfffff40418037981 */ /* 0x000ea4000c1e1900 */
[----:B--2---:R-:W-:-:S05]  /*1bb0*/  FADD R3, R3, R0 ;  /* 0x0000000003037221 */ /* 0x004fca0000000000 */
[----:B------:R2:W-:Y:S04]  /*1bc0*/  STG.E desc[UR4][R24.64+-0xc], R3 ;  /* 0xfffff40318007986 */ /* 0x0005e8000c101904 */
[----:B------:R2:W-:Y:S02]  /*1bd0*/  STG.E desc[UR4][R26.64+-0xc], RZ ;  /* 0xfffff4ff1a007986 */ /* 0x0005e4000c101904 */
.L_x_100:
[----:B------:R-:W3:Y:S04]  /*1be0*/  LDG.E R0, desc[UR4][R12.64] ;  /* 0x000000040c007981 */ /* 0x000ee8000c1e1900 */
[----:B0-2---:R-:W3:Y:S02]  /*1bf0*/  LDG.E R3, desc[UR4][R18.64+0x4] ;  /* 0x0000040412037981 */ /* 0x005ee4000c1e1900 */
[----:B---3--:R-:W-:-:S05]  /*1c00*/  FMUL R3, R0, R3 ;  /* 0x0000000300037220 */ /* 0x008fca0000400000 */
        /* <DEDUP_REMOVED lines=39> */
.L_x_105:
[----:B------:R-:W-:Y:S05]  /*1e80*/  BSYNC.RECONVERGENT B0 ;  /* 0x0000000000007941 */ /* 0x000fea0003800200 */
.L_x_104:
[----:B------:R-:W2:Y:S02]  /*1e90*/  LDG.E R3, desc[UR4][R24.64+-0x8] ;  /* 0xfffff80418037981 */ /* 0x000ea4000c1e1900 */
[----:B--2---:R-:W-:-:S05]  /*1ea0*/  FADD R3, R3, R0 ;  /* 0x0000000003037221 */ /* 0x004fca0000000000 */
[----:B------:R2:W-:Y:S04]  /*1eb0*/  STG.E desc[UR4][R24.64+-0x8], R3 ;  /* 0xfffff80318007986 */ /* 0x0005e8000c101904 */
[----:B------:R2:W-:Y:S02]  /*1ec0*/  STG.E desc[UR4][R26.64+-0x8], RZ ;  /* 0xfffff8ff1a007986 */ /* 0x0005e4000c101904 */
.L_x_103:
        /* <DEDUP_REMOVED lines=42> */
.L_x_108:
[----:B------:R-:W-:Y:S05]  /*2170*/  BSYNC.RECONVERGENT B0 ;  /* 0x0000000000007941 */ /* 0x000fea0003800200 */
.L_x_107:
[----:B------:R-:W2:Y:S02]  /*2180*/  LDG.E R3, desc[UR4][R24.64+-0x4] ;  /* 0xfffffc0418037981 */ /* 0x000ea4000c1e1900 */
[----:B--2---:R-:W-:-:S05]  /*2190*/  FADD R3, R3, R0 ;  /* 0x0000000003037221 */ /* 0x004fca0000000000 */
[----:B------:R2:W-:Y:S04]  /*21a0*/  STG.E desc[UR4][R24.64+-0x4], R3 ;  /* 0xfffffc0318007986 */ /* 0x0005e8000c101904 */
[----:B------:R2:W-:Y:S02]  /*21b0*/  STG.E desc[UR4][R26.64+-0x4], RZ ;  /* 0xfffffcff1a007986 */ /* 0x0005e4000c101904 */
.L_x_106:
[----:B------:R-:W0:Y:S04]  /*21c0*/  LDG.E R19, desc[UR4][R18.64+0xc] ;  /* 0x00000c0412137981 */ /* 0x000e28000c1e1900 */
[----:B------:R-:W0:Y:S02]  /*21d0*/  LDG.E R0, desc[UR4][R12.64] ;  /* 0x000000040c007981 */ /* 0x000e24000c1e1900 */
[----:B0-2---:R-:W-:-:S05]  /*21e0*/  FMUL R3, R0, R19 ;  /* 0x0000001300037220 */ /* 0x005fca0000400000 */
        /* <DEDUP_REMOVED lines=8> */
[----:B------:R-:W4:Y:S04]  /*2270*/  LDG.E R36, desc[UR4][R22.64+0x16f8c] ;  /* 0x016f8c0416247981 */ /* 0x000f28000c1e1900 */
[----:B------:R-:W5:Y:S04]  /*2280*/  LDG.E R6, desc[UR4][R22.64+0x2274c] ;  /* 0x02274c0416067981 */ /* 0x000f68000c1e1900 */
[----:B-1----:R-:W5:Y:S04]  /*2290*/  LDG.E R5, desc[UR4][R22.64+0x2df0c] ;  /* 0x02df0c0416057981 */ /* 0x002f68000c1e1900 */
[----:B------:R-:W5:Y:S04]  /*22a0*/  LDG.E R4, desc[UR4][R22.64+0x396cc] ;  /* 0x0396cc0416047981 */ /* 0x000f68000c1e1900 */
[----:B------:R-:W5:Y:S04]  /*22b0*/  LDG.E R3, desc[UR4][R22.64+0x44e8c] ;  /* 0x044e8c0416037981 */ /* 0x000f68000c1e1900 */
[----:B------:R-:W5:Y:S04]  /*22c0*/  LDG.E R2, desc[UR4][R22.64+0x5064c] ;  /* 0x05064c0416027981 */ /* 0x000f68000c1e1900 */
[----:B------:R-:W5:Y:S04]  /*22d0*/  LDG.E R0, desc[UR4][R22.64+0x5be0c] ;  /* 0x05be0c0416007981 */ /* 0x000f68000c1e1900 */
[----:B------:R-:W5:Y:S01]  /*22e0*/  LDG.E R20, desc[UR4][R22.64+0x675cc] ;  /* 0x0675cc0416147981 */ /* 0x000f62000c1e1900 */
[----:B------:R-:W-:Y:S01]  /*22f0*/  BSSY.RECONVERGENT B0, `(.L_x_110) ;  /* 0x0000017000007945 */ /* 0x000fe20003800200 */
[----:B--2---:R-:W-:-:S04]  /*2300*/  FADD R21, R21, R26 ;  /* 0x0000001a15157221 */ /* 0x004fc80000000000 */
[----:B---3--:R-:W-:-:S04]  /*2310*/  FADD R21, R21, R34 ;  /* 0x0000002215157221 */ /* 0x008fc80000000000 */
[----:B----4-:R-:W-:-:S04]  /*2320*/  FADD R21, R21, R36 ;  /* 0x0000002415157221 */ /* 0x010fc80000000000 */
[----:B-----5:R-:W-:-:S04]  /*2330*/  FADD R6, R21, R6 ;  /* 0x0000000615067221 */ /* 0x020fc80000000000 */
[----:B------:R-:W-:-:S04]  /*2340*/  FADD R5, R6, R5 ;  /* 0x0000000506057221 */ /* 0x000fc80000000000 */
[----:B------:R-:W-:-:S04]  /*2350*/  FADD R4, R5, R4 ;  /* 0x0000000405047221 */ /* 0x000fc80000000000 */
[----:B------:R-:W-:Y:S01]  /*2360*/  FADD R3, R4, R3 ;  /* 0x0000000304037221 */ /* 0x000fe20000000000 */
[----:B------:R-:W-:-:S03]  /*2370*/  HFMA2 R5, -RZ, RZ, 2.5625, 0 ;  /* 0x41200000ff057431 */ /* 0x000fc600000001ff */
        /* <DEDUP_REMOVED lines=14> */
.L_x_111:
[----:B------:R-:W-:Y:S05]  /*2460*/  BSYNC.RECONVERGENT B0 ;  /* 0x0000000000007941 */ /* 0x000fea0003800200 */
.L_x_110:
[----:B------:R-:W2:Y:S02]  /*2470*/  LDG.E R3, desc[UR4][R24.64] ;  /* 0x0000000418037981 */ /* 0x000ea4000c1e1900 */
[----:B--2---:R-:W-:-:S05]  /*2480*/  FADD R3, R3, R0 ;  /* 0x0000000003037221 */ /* 0x004fca0000000000 */
[----:B------:R2:W-:Y:S04]  /*2490*/  STG.E desc[UR4][R24.64], R3 ;  /* 0x0000000318007986 */ /* 0x0005e8000c101904 */
[----:B------:R2:W-:Y:S02]  /*24a0*/  STG.E desc[UR4][R18.64], RZ ;  /* 0x000000ff12007986 */ /* 0x0005e4000c101904 */
.L_x_109:
[----:B------:R-:W-:-:S04]  /*24b0*/  IADD3 R8, P0, PT, R8, 0x10, RZ ;  /* 0x0000001008087810 */ /* 0x000fc80007f1e0ff */
[----:B------:R-:W-:Y:S01]  /*24c0*/  IADD3.X R9, PT, PT, RZ, R9, RZ, P0, !PT ;  /* 0x00000009ff097210 */ /* 0x000fe200007fe4ff */
[----:B------:R-:W-:Y:S08]  /*24d0*/  @P4 BRA `(.L_x_112) ;  /* 0xfffffff000d44947 */ /* 0x000ff0000383ffff */
[----:B------:R-:W-:Y:S05]  /*24e0*/  @P2 BRA `(.L_x_113) ;  /* 0xfffffff000c02947 */ /* 0x000fea000383ffff */
[----:B------:R-:W-:Y:S05]  /*24f0*/  EXIT ;  /* 0x000000000000794d */ /* 0x000fea0003800000 */
        .weak           $__internal_6_$__cuda_sm3x_div_rn_noftz_f32_slowpath
        .type           $__internal_6_$__cuda_sm3x_div_rn_noftz_f32_slowpath,@function
        .size           $__internal_6_$__cuda_sm3x_div_rn_noftz_f32_slowpath,(.L_x_157 - $__internal_6_$__cuda_sm3x_div_rn_noftz_f32_slowpath)
$__internal_6_$__cuda_sm3x_div_rn_noftz_f32_slowpath:
[----:B------:R-:W-:Y:S01]  /*2500*/  SHF.R.U32.HI R6, RZ, 0x17, R33 ;  /* 0x00000017ff067819 */ /* 0x000fe20000011621 */
[----:B------:R-:W-:Y:S01]  /*2510*/  BSSY.RECONVERGENT B1, `(.L_x_114) ;  /* 0x0000065000017945 */ /* 0x000fe20003800200 */
[----:B------:R-:W-:Y:S02]  /*2520*/  SHF.R.U32.HI R4, RZ, 0x17, R3 ;  /* 0x00000017ff047819 */ /* 0x000fe40000011603 */
[----:B------:R-:W-:Y:S02]  /*2530*/  LOP3.LUT R6, R6, 0xff, RZ, 0xc0, !PT ;  /* 0x000000ff06067812 */ /* 0x000fe400078ec0ff */
[----:B------:R-:W-:Y:S02]  /*2540*/  LOP3.LUT R4, R4, 0xff, RZ, 0xc0, !PT ;  /* 0x000000ff04047812 */ /* 0x000fe400078ec0ff */
[----:B------:R-:W-:Y:S02]  /*2550*/  IADD3 R5, PT, PT, R6, -0x1, RZ ;  /* 0xffffffff06057810 */ /* 0x000fe40007ffe0ff */
[----:B------:R-:W-:-:S02]  /*2560*/  IADD3 R2, PT, PT, R4, -0x1, RZ ;  /* 0xffffffff04027810 */ /* 0x000fc40007ffe0ff */
[----:B------:R-:W-:Y:S02]  /*2570*/  ISETP.GT.U32.AND P0, PT, R5, 0xfd, PT ;  /* 0x000000fd0500780c */ /* 0x000fe40003f04070 */
[----:B------:R-:W-:Y:S02]  /*2580*/  MOV R36, 0xc1200000 ;  /* 0xc120000000247802 */ /* 0x000fe40000000f00 */
[----:B------:R-:W-:-:S13]  /*2590*/  ISETP.GT.U32.OR P0, PT, R2, 0xfd, P0 ;  /* 0x000000fd0200780c */ /* 0x000fda0000704470 */
[----:B------:R-:W-:Y:S01]  /*25a0*/  @!P0 MOV R37, RZ ;  /* 0x000000ff00258202 */ /* 0x000fe20000000f00 */
[----:B------:R-:W-:Y:S06]  /*25b0*/  @!P0 BRA `(.L_x_115) ;  /* 0x0000000000608947 */ /* 0x000fec0003800000 */
[----:B------:R-:W-:Y:S01]  /*25c0*/  HFMA2 R0, -RZ, RZ, -2.5625, 0 ;  /* 0xc1200000ff007431 */ /* 0x000fe200000001ff */
[----:B------:R-:W-:-:S04]  /*25d0*/  FSETP.GTU.FTZ.AND P0, PT, |R3|, +INF , PT ;  /* 0x7f8000000300780b */ /* 0x000fc80003f1c200 */
        /* <DEDUP_REMOVED lines=17> */
[----:B------:R-:W-:Y:S01]  /*26f0*/  @P0 MOV R37, RZ ;  /* 0x000000ff00250202 */ /* 0x000fe20000000f00 */
[----:B------:R-:W-:Y:S01]  /*2700*/  @!P0 FFMA R3, R3, 1.84467440737095516160e+19, RZ ;  /* 0x5f80000003038823 */ /* 0x000fe200000000ff */
[----:B------:R-:W-:Y:S01]  /*2710*/  @!P0 MOV R37, 0xffffffc0 ;  /* 0xffffffc000258802 */ /* 0x000fe20000000f00 */
[----:B------:R-:W-:-:S03]  /*2720*/  @!P1 FFMA R36, R0, 1.84467440737095516160e+19, RZ ;  /* 0x5f80000000249823 */ /* 0x000fc600000000ff */
[----:B------:R-:W-:-:S07]  /*2730*/  @!P1 IADD3 R37, PT, PT, R37, 0x40, RZ ;  /* 0x0000004025259810 */ /* 0x000fce0007ffe0ff */
.L_x_115:
[----:B------:R-:W-:Y:S01]  /*2740*/  LEA R5, R6, 0xc0800000, 0x17 ;  /* 0xc080000006057811 */ /* 0x000fe200078eb8ff */
[----:B------:R-:W-:Y:S01]  /*2750*/  BSSY.RECONVERGENT B2, `(.L_x_120) ;  /* 0x0000036000027945 */ /* 0x000fe20003800200 */
[----:B------:R-:W-:Y:S02]  /*2760*/  IADD3 R4, PT, PT, R4, -0x7f, RZ ;  /* 0xffffff8104047810 */ /* 0x000fe40007ffe0ff */
[----:B------:R-:W-:-:S03]  /*2770*/  IADD3 R36, PT, PT, -R5, R36, RZ ;  /* 0x0000002405247210 */ /* 0x000fc60007ffe1ff */
[----:B------:R-:W-:Y:S01]  /*2780*/  IMAD R5, R4, -0x800000, R3 ;  /* 0xff80000004057824 */ /* 0x000fe200078e0203 */
[----:B------:R-:W0:Y:S01]  /*2790*/  MUFU.RCP R0, R36 ;  /* 0x0000002400007308 */ /* 0x000e220000001000 */
[----:B------:R-:W-:Y:S01]  /*27a0*/  FADD.FTZ R2, -R36, -RZ ;  /* 0x800000ff24027221 */ /* 0x000fe20000010100 */
[----:B------:R-:W-:-:S04]  /*27b0*/  IADD3 R4, PT, PT, R4, 0x7f, -R6 ;  /* 0x0000007f04047810 */ /* 0x000fc80007ffe806 */
[----:B------:R-:W-:Y:S01]  /*27c0*/  IADD3 R37, PT, PT, R4, R37, RZ ;  /* 0x0000002504257210 */ /* 0x000fe20007ffe0ff */
        /* <DEDUP_REMOVED lines=8> */
[----:B------:R-:W-:-:S04]  /*2850*/  LOP3.LUT R6, R6, 0xff, RZ, 0xc0, !PT ;  /* 0x000000ff06067812 */ /* 0x000fc800078ec0ff */
[----:B------:R-:W-:-:S04]  /*2860*/  IADD3 R5, PT, PT, R6, R37, RZ ;  /* 0x0000002506057210 */ /* 0x000fc80007ffe0ff */
[----:B------:R-:W-:-:S04]  /*2870*/  IADD3 R6, PT, PT, R5, -0x1, RZ ;  /* 0xffffffff05067810 */ /* 0x000fc80007ffe0ff */
        /* <DEDUP_REMOVED lines=9> */
[CCC-:B------:R-:W-:Y:S01]  /*2910*/  FFMA.RP R6, R0.reuse, R2.reuse, R3.reuse ;  /* 0x0000000200067223 */ /* 0x1c0fe20000008003 */
[CCC-:B------:R-:W-:Y:S01]  /*2920*/  FFMA.RM R37, R0.reuse, R2.reuse, R3.reuse ;  /* 0x0000000200257223 */ /* 0x1c0fe20000004003 */
[----:B------:R-:W-:Y:S01]  /*2930*/  FFMA.RZ R0, R0, R2, R3 ;  /* 0x0000000200007223 */ /* 0x000fe2000000c003 */
[C---:B------:R-:W-:Y:S02]  /*2940*/  IADD3 R3, PT, PT, R5.reuse, 0x20, RZ ;  /* 0x0000002005037810 */ /* 0x040fe40007ffe0ff */
[C---:B------:R-:W-:Y:S02]  /*2950*/  ISETP.NE.AND P5, PT, R5.reuse, RZ, PT ;  /* 0x000000ff0500720c */ /* 0x040fe40003fa5270 */
[----:B------:R-:W-:Y:S02]  /*2960*/  LOP3.LUT R0, R0, 0x7fffff, RZ, 0xc0, !PT ;  /* 0x007fffff00007812 */ /* 0x000fe400078ec0ff */
[----:B------:R-:W-:Y:S02]  /*2970*/  ISETP.NE.AND P1, PT, R5, RZ, PT ;  /* 0x000000ff0500720c */ /* 0x000fe40003f25270 */
[----:B------:R-:W-:-:S02]  /*2980*/  LOP3.LUT R2, R0, 0x800000, RZ, 0xfc, !PT ;  /* 0x0080000000027812 */ /* 0x000fc400078efcff */
[----:B------:R-:W-:Y:S02]  /*2990*/  IADD3 R5, PT, PT, -R5, RZ, RZ ;  /* 0x000000ff05057210 */ /* 0x000fe40007ffe1ff */
[----:B------:R-:W-:Y:S02]  /*29a0*/  SHF.L.U32 R0, R2, R3, RZ ;  /* 0x0000000302007219 */ /* 0x000fe400000006ff */
[----:B------:R-:W-:Y:S02]  /*29b0*/  FSETP.NEU.FTZ.AND P0, PT, R6, R37, PT ;  /* 0x000000250600720b */ /* 0x000fe40003f1d000 */
[----:B------:R-:W-:Y:S02]  /*29c0*/  ISETP.NE.AND P1, PT, R0, RZ, P1 ;  /* 0x000000ff0000720c */ /* 0x000fe40000f25270 */
[----:B------:R-:W-:Y:S02]  /*29d0*/  SEL R3, R5, RZ, P5 ;  /* 0x000000ff05037207 */ /* 0x000fe40002800000 */
[----:B------:R-:W-:-:S02]  /*29e0*/  PLOP3.LUT P0, PT, P0, P1, PT, 0xf8, 0x8f ;  /* 0x00000000008f781c */ /* 0x000fc40000703f70 */
[----:B------:R-:W-:Y:S02]  /*29f0*/  SHF.R.U32.HI R3, RZ, R3, R2 ;  /* 0x00000003ff037219 */ /* 0x000fe40000011602 */
[----:B------:R-:W-:Y:S02]  /*2a00*/  SEL R5, RZ, 0x1, !P0 ;  /* 0x00000001ff057807 */ /* 0x000fe40004000000 */
[----:B------:R-:W-:-:S04]  /*2a10*/  SHF.R.U32.HI R2, RZ, 0x1, R3 ;  /* 0x00000001ff027819 */ /* 0x000fc80000011603 */
[----:B------:R-:W-:-:S04]  /*2a20*/  LOP3.LUT R0, R5, 0x1, R2, 0xf8, !PT ;  /* 0x0000000105007812 */ /* 0x000fc800078ef802 */
[----:B------:R-:W-:-:S04]  /*2a30*/  LOP3.LUT R3, R0, R3, RZ, 0xc0, !PT ;  /* 0x0000000300037212 */ /* 0x000fc800078ec0ff */
[----:B------:R-:W-:-:S04]  /*2a40*/  IADD3 R3, PT, PT, R2, R3, RZ ;  /* 0x0000000302037210 */ /* 0x000fc80007ffe0ff */
[----:B------:R-:W-:Y:S01]  /*2a50*/  LOP3.LUT R4, R3, R4, RZ, 0xfc, !PT ;  /* 0x0000000403047212 */ /* 0x000fe200078efcff */
[----:B------:R-:W-:Y:S06]  /*2a60*/  BRA `(.L_x_123) ;  /* 0x0000000000107947 */ /* 0x000fec0003800000 */
.L_x_122:
[----:B------:R-:W-:-:S04]  /*2a70*/  LOP3.LUT R4, R4, 0x80000000, RZ, 0xc0, !PT ;  /* 0x8000000004047812 */ /* 0x000fc800078ec0ff */
[----:B------:R-:W-:Y:S01]  /*2a80*/  LOP3.LUT R4, R4, 0x7f800000, RZ, 0xfc, !PT ;  /* 0x7f80000004047812 */ /* 0x000fe200078efcff */
[----:B------:R-:W-:Y:S06]  /*2a90*/  BRA `(.L_x_123) ;  /* 0x0000000000047947 */ /* 0x000fec0003800000 */
.L_x_121:
[----:B------:R-:W-:-:S07]  /*2aa0*/  LEA R4, R37, R4, 0x17 ;  /* 0x0000000425047211 */ /* 0x000fce00078eb8ff */
.L_x_123:
[----:B------:R-:W-:Y:S05]  /*2ab0*/  BSYNC.RECONVERGENT B2 ;  /* 0x0000000000027941 */ /* 0x000fea0003800200 */
.L_x_120:
[----:B------:R-:W-:Y:S01]  /*2ac0*/  MOV R0, R4 ;  /* 0x0000000400007202 */ /* 0x000fe20000000f00 */
[----:B------:R-:W-:Y:S06]  /*2ad0*/  BRA `(.L_x_124) ;  /* 0x0000000000207947 */ /* 0x000fec0003800000 */
.L_x_119:
[----:B------:R-:W-:-:S04]  /*2ae0*/  LOP3.LUT R3, R36, 0x80000000, R3, 0x48, !PT ;  /* 0x8000000024037812 */ /* 0x000fc800078e4803 */
[----:B------:R-:W-:Y:S01]  /*2af0*/  LOP3.LUT R0, R3, 0x7f800000, RZ, 0xfc, !PT ;  /* 0x7f80000003007812 */ /* 0x000fe200078efcff */
[----:B------:R-:W-:Y:S06]  /*2b00*/  BRA `(.L_x_124) ;  /* 0x0000000000147947 */ /* 0x000fec0003800000 */
.L_x_118:
[----:B------:R-:W-:Y:S01]  /*2b10*/  LOP3.LUT R0, R36, 0x80000000, R3, 0x48, !PT ;  /* 0x8000000024007812 */ /* 0x000fe200078e4803 */
[----:B------:R-:W-:Y:S06]  /*2b20*/  BRA `(.L_x_124) ;  /* 0x00000000000c7947 */ /* 0x000fec0003800000 */
.L_x_117:
[----:B------:R-:W0:Y:S01]  /*2b30*/  MUFU.RSQ R0, -QNAN ;  /* 0xffc0000000007908 */ /* 0x000e220000001400 */
[----:B------:R-:W-:Y:S05]  /*2b40*/  BRA `(.L_x_124) ;  /* 0x0000000000047947 */ /* 0x000fea0003800000 */
.L_x_116:
[----:B------:R-:W-:-:S07]  /*2b50*/  FADD.FTZ R0, R3, R0 ;  /* 0x0000000003007221 */ /* 0x000fce0000010000 */
.L_x_124:
[----:B------:R-:W-:Y:S05]  /*2b60*/  BSYNC.RECONVERGENT B1 ;  /* 0x0000000000017941 */ /* 0x000fea0003800200 */
.L_x_114:
[----:B------:R-:W-:Y:S01]  /*2b70*/  HFMA2 R3, -RZ, RZ, 0, 0 ;  /* 0x00000000ff037431 */ /* 0x000fe200000001ff */
[----:B------:R-:W-:-:S04]  /*2b80*/  MOV R2, R34 ;  /* 0x0000002200027202 */ /* 0x000fc80000000f00 */
[----:B0-----:R-:W-:Y:S05]  /*2b90*/  RET.REL.NODEC R2 `(_Z26_calcDeltaAndUpdateWeightsv) ;  /* 0xffffffd402187950 */ /* 0x001fea0003c3ffff */
.L_x_125:
        /* <DEDUP_REMOVED lines=14> */
.L_x_157:


//--------------------- .text._Z23_check_answer_get_errorv --------------------------
	.section	.text._Z23_check_answer_get_errorv,"ax",@progbits
	.align	128
        .global         _Z23_check_answer_get_errorv
        .type           _Z23_check_answer_get_errorv,@function
        .size           _Z23_check_answer_get_errorv,(.L_x_177 - _Z23_check_answer_get_errorv)
        .other          _Z23_check_answer_get_errorv,@"STO_CUDA_ENTRY STV_DEFAULT"
_Z23_check_answer_get_errorv:
.text._Z23_check_answer_get_errorv:
[----:B------:R-:W-:Y:S01]  /*0000*/  LDC R1, c[0x0][0x37c] ;  /* 0x0000df00ff017b82 */ /* 0x000fe20000000800 */
[----:B------:R-:W0:Y:S07]  /*0010*/  S2R R0, SR_TID.X ;  /* 0x0000000000007919 */ /* 0x000e2e0000002100 */
[----:B------:R-:W1:Y:S01]  /*0020*/  S2UR UR5, SR_CgaCtaId ;  /* 0x00000000000579c3 */ /* 0x000e620000008800 */
[----:B------:R-:W-:Y:S01]  /*0030*/  UMOV UR4, 0x400 ;  /* 0x0000040000047882 */ /* 0x000fe20000000000 */
[----:B------:R-:W2:Y:S01]  /*0040*/  LDCU.64 UR6, c[0x0][0x358] ;  /* 0x00006b00ff0677ac */ /* 0x000ea20008000a00 */
[----:B------:R-:W-:Y:S05]  /*0050*/  BSSY.RECONVERGENT B0, `(.L_x_126) ;  /* 0x0000035000007945 */ /* 0x000fea0003800200 */
[----:B------:R-:W3:Y:S08]  /*0060*/  LDC.64 R2, c[0x4][0xb8] ;  /* 0x01002e00ff027b82 */ /* 0x000ef00000000a00 */
[----:B------:R-:W4:Y:S01]  /*0070*/  LDC.64 R4, c[0x4][0xc0] ;  /* 0x01003000ff047b82 */ /* 0x000f220000000a00 */
[----:B-1----:R-:W-:-:S06]  /*0080*/  ULEA UR4, UR5, UR4, 0x18 ;  /* 0x0000000405047291 */ /* 0x002fcc000f8ec0ff */
[C---:B0-----:R-:W-:Y:S01]  /*0090*/  LEA R6, R0.reuse, UR4, 0x2 ;  /* 0x0000000400067c11 */ /* 0x041fe2000f8e10ff */
[C---:B---3--:R-:W-:Y:S01]  /*00a0*/  IMAD.WIDE.U32 R2, R0.reuse, 0x28, R2 ;  /* 0x0000002800027825 */ /* 0x048fe200078e0002 */
[C---:B------:R-:W-:Y:S02]  /*00b0*/  ISETP.GT.U32.AND P1, PT, R0.reuse, 0x9, PT ;  /* 0x000000090000780c */ /* 0x040fe40003f24070 */
[C---:B------:R-:W-:Y:S01]  /*00c0*/  ISETP.GT.U32.AND P0, PT, R0.reuse, 0xf, PT ;  /* 0x0000000f0000780c */ /* 0x040fe20003f04070 */
[----:B------:R0:W-:Y:S01]  /*00d0*/  STS [R6], RZ ;  /* 0x000000ff06007388 */ /* 0x0001e20000000800 */
[----:B----4-:R-:W-:-:S09]  /*00e0*/  IMAD.WIDE.U32 R4, R0, 0x28, R4 ;  /* 0x0000002800047825 */ /* 0x010fd200078e0004 */
[----:B0-2---:R-:W-:Y:S05]  /*00f0*/  @P1 BRA `(.L_x_127) ;  /* 0x0000000000a81947 */ /* 0x005fea0003800000 */
[----:B------:R-:W2:Y:S04]  /*0100*/  LDG.E R9, desc[UR6][R2.64] ;  /* 0x0000000602097981 */ /* 0x000ea8000c1e1900 */
[----:B------:R-:W2:Y:S04]  /*0110*/  LDG.E R10, desc[UR6][R2.64+0x4] ;  /* 0x00000406020a7981 */ /* 0x000ea8000c1e1900 */
[----:B------:R-:W3:Y:S04]  /*0120*/  LDG.E R12, desc[UR6][R2.64+0x8] ;  /* 0x00000806020c7981 */ /* 0x000ee8000c1e1900 */
[----:B------:R-:W4:Y:S04]  /*0130*/  LDG.E R14, desc[UR6][R2.64+0xc] ;  /* 0x00000c06020e7981 */ /* 0x000f28000c1e1900 */
[----:B------:R-:W5:Y:S04]  /*0140*/  LDG.E R16, desc[UR6][R2.64+0x10] ;  /* 0x0000100602107981 */ /* 0x000f68000c1e1900 */
[----:B------:R-:W5:Y:S04]  /*0150*/  LDG.E R18, desc[UR6][R2.64+0x14] ;  /* 0x0000140602127981 */ /* 0x000f68000c1e1900 */
[----:B------:R-:W5:Y:S04]  /*0160*/  LDG.E R20, desc[UR6][R2.64+0x18] ;  /* 0x0000180602147981 */ /* 0x000f68000c1e1900 */
[----:B------:R-:W5:Y:S04]  /*0170*/  LDG.E R22, desc[UR6][R2.64+0x1c] ;  /* 0x00001c0602167981 */ /* 0x000f68000c1e1900 */
[----:B------:R-:W5:Y:S04]  /*0180*/  LDG.E R8, desc[UR6][R2.64+0x20] ;  /* 0x0000200602087981 */ /* 0x000f68000c1e1900 */
[----:B------:R-:W5:Y:S01]  /*0190*/  LDG.E R7, desc[UR6][R2.64+0x24] ;  /* 0x0000240602077981 */ /* 0x000f62000c1e1900 */
[----:B--2---:R-:W-:-:S04]  /*01a0*/  FSETP.GEU.AND P4, PT, R9, R10, PT ;  /* 0x0000000a0900720b */ /* 0x004fc80003f8e000 */
[----:B------:R-:W-:Y:S02]  /*01b0*/  FSEL R9, R10, R9, !P4 ;  /* 0x000000090a097208 */ /* 0x000fe40006000000 */
[----:B------:R-:W-:Y:S02]  /*01c0*/  SEL R10, RZ, 0x1, P4 ;  /* 0x00000001ff0a7807 */ /* 0x000fe40002000000 */
[----:B---3--:R-:W-:-:S04]  /*01d0*/  FSETP.GEU.AND P5, PT, R9, R12, PT ;  /* 0x0000000c0900720b */ /* 0x008fc80003fae000 */
[----:B------:R-:W-:Y:S02]  /*01e0*/  FSEL R9, R12, R9, !P5 ;  /* 0x000000090c097208 */ /* 0x000fe40006800000 */
[----:B------:R-:W-:Y:S02]  /*01f0*/  SEL R10, R10, 0x2, P5 ;  /* 0x000000020a0a7807 */ /* 0x000fe40002800000 */
[----:B----4-:R-:W-:-:S04]  /*0200*/  FSETP.GEU.AND P3, PT, R9, R14, PT ;  /* 0x0000000e0900720b */ /* 0x010fc80003f6e000 */
[----:B------:R-:W-:Y:S02]  /*0210*/  FSEL R9, R14, R9, !P3 ;  /* 0x000000090e097208 */ /* 0x000fe40005800000 */
[----:B------:R-:W-:Y:S02]  /*0220*/  SEL R10, R10, 0x3, P3 ;  /* 0x000000030a0a7807 */ /* 0x000fe40001800000 */
[----:B-----5:R-:W-:-:S04]  /*0230*/  FSETP.GEU.AND P2, PT, R9, R16, PT ;  /* 0x000000100900720b */ /* 0x020fc80003f4e000 */
[----:B------:R-:W-:Y:S02]  /*0240*/  FSEL R9, R16, R9, !P2 ;  /* 0x0000000910097208 */ /* 0x000fe40005000000 */
[----:B------:R-:W-:Y:S02]  /*0250*/  SEL R10, R10, 0x4, P2 ;  /* 0x000000040a0a7807 */ /* 0x000fe40001000000 */
[----:B------:R-:W-:-:S04]  /*0260*/  FSETP.GEU.AND P1, PT, R9, R18, PT ;  /* 0x000000120900720b */ /* 0x000fc80003f2e000 */
        /* <DEDUP_REMOVED lines=12> */
[----:B------:R-:W-:-:S04]  /*0330*/  SEL R7, R9, 0x9, P1 ;  /* 0x0000000909077807 */ /* 0x000fc80000800000 */
[----:B------:R-:W-:-:S04]  /*0340*/  LEA R8, P1, R7, R4, 0x2 ;  /* 0x0000000407087211 */ /* 0x000fc800078210ff */
[----:B------:R-:W-:-:S05]  /*0350*/  LEA.HI.X R9, R7, R5, RZ, 0x2, P1 ;  /* 0x0000000507097211 */ /* 0x000fca00008f14ff */
[----:B------:R-:W2:Y:S02]  /*0360*/  LDG.E R8, desc[UR6][R8.64] ;  /* 0x0000000608087981 */ /* 0x000ea4000c1e1900 */
[----:B--2---:R-:W-:-:S13]  /*0370*/  ISETP.NE.AND P1, PT, R8, RZ, PT ;  /* 0x000000ff0800720c */ /* 0x004fda0003f25270 */
[----:B------:R-:W-:-:S05]  /*0380*/  @P1 IMAD.MOV.U32 R7, RZ, RZ, 0x1 ;  /* 0x00000001ff071424 */ /* 0x000fca00078e00ff */
[----:B------:R0:W-:Y:S02]  /*0390*/  @P1 STS [R6], R7 ;  /* 0x0000000706001388 */ /* 0x0001e40000000800 */
.L_x_127:
[----:B------:R-:W-:Y:S05]  /*03a0*/  BSYNC.RECONVERGENT B0 ;  /* 0x0000000000007941 */ /* 0x000fea0003800200 */
.L_x_126:
[----:B------:R-:W-:Y:S01]  /*03b0*/  BAR.SYNC.DEFER_BLOCKING 0x0 ;  /* 0x0000000000007b1d */ /* 0x000fe20000010000 */
[----:B------:R-:W-:-:S05]  /*03c0*/  ISETP.GT.U32.AND P1, PT, R0, 0x7, PT ;  /* 0x000000070000780c */ /* 0x000fca0003f24070 */
[----:B------:R-:W-:Y:S01]  /*03d0*/  BSSY.RECONVERGENT B0, `(.L_x_128) ;  /* 0x0000023000007945 */ /* 0x000fe20003800200 */
[----:B0-----:R-:W-:Y:S04]  /*03e0*/  @!P0 LDS R7, [R6+0x40] ;  /* 0x0000400006078984 */ /* 0x001fe80000000800 */
[----:B------:R-:W0:Y:S02]  /*03f0*/  @!P0 LDS R8, [R6] ;  /* 0x0000000006088984 */ /* 0x000e240000000800 */
[----:B0-----:R-:W-:-:S05]  /*0400*/  @!P0 IMAD.IADD R7, R7, 0x1, R8 ;  /* 0x0000000107078824 */ /* 0x001fca00078e0208 */
[----:B------:R-:W-:Y:S01]  /*0410*/  @!P0 STS [R6], R7 ;  /* 0x0000000706008388 */ /* 0x000fe20000000800 */
[----:B------:R-:W-:Y:S01]  /*0420*/  BAR.SYNC.DEFER_BLOCKING 0x0 ;  /* 0x0000000000007b1d */ /* 0x000fe20000010000 */
[----:B------:R-:W-:-:S05]  /*0430*/  ISETP.GT.U32.AND P0, PT, R0, 0x3, PT ;  /* 0x000000030000780c */ /* 0x000fca0003f04070 */
[----:B------:R-:W-:Y:S04]  /*0440*/  @!P1 LDS R8, [R6+0x20] ;  /* 0x0000200006089984 */ /* 0x000fe80000000800 */
        /* <DEDUP_REMOVED lines=10> */
[----:B------:R-:W-:-:S05]  /*04f0*/  ISETP.NE.AND P0, PT, R0, RZ, PT ;  /* 0x000000ff0000720c */ /* 0x000fca0003f05270 */
[----:B------:R-:W-:Y:S04]  /*0500*/  @!P1 LDS R7, [R6+0x8] ;  /* 0x0000080006079984 */ /* 0x000fe80000000800 */
[----:B------:R-:W0:Y:S02]  /*0510*/  @!P1 LDS R8, [R6] ;  /* 0x0000000006089984 */ /* 0x000e240000000800 */
[----:B0-----:R-:W-:-:S05]  /*0520*/  @!P1 IMAD.IADD R7, R7, 0x1, R8 ;  /* 0x0000000107079824 */ /* 0x001fca00078e0208 */
[----:B------:R-:W-:Y:S01]  /*0530*/  @!P1 STS [R6], R7 ;  /* 0x0000000706009388 */ /* 0x000fe20000000800 */
[----:B------:R-:W-:Y:S06]  /*0540*/  BAR.SYNC.DEFER_BLOCKING 0x0 ;  /* 0x0000000000007b1d */ /* 0x000fec0000010000 */
[----:B------:R-:W-:Y:S04]  /*0550*/  @!P0 LDS R8, [UR4+0x4] ;  /* 0x00000404ff088984 */ /* 0x000fe80008000800 */
[----:B------:R-:W0:Y:S02]  /*0560*/  @!P0 LDS R9, [R6] ;  /* 0x0000000006098984 */ /* 0x000e240000000800 */
[----:B0-----:R-:W-:-:S05]  /*0570*/  @!P0 IMAD.IADD R9, R8, 0x1, R9 ;  /* 0x0000000108098824 */ /* 0x001fca00078e0209 */
[----:B------:R0:W-:Y:S01]  /*0580*/  @!P0 STS [R6], R9 ;  /* 0x0000000906008388 */ /* 0x0001e20000000800 */
[----:B------:R-:W-:Y:S06]  /*0590*/  BAR.SYNC.DEFER_BLOCKING 0x0 ;  /* 0x0000000000007b1d */ /* 0x000fec0000010000 */
[----:B------:R-:W-:Y:S05]  /*05a0*/  @P0 BRA `(.L_x_129) ;  /* 0x0000000000140947 */ /* 0x000fea0003800000 */
[----:B0-----:R-:W0:Y:S01]  /*05b0*/  LDC.64 R6, c[0x4][0x40] ;  /* 0x01001000ff067b82 */ /* 0x001e220000000a00 */
[----:B------:R-:W1:Y:S04]  /*05c0*/  LDS R8, [UR4] ;  /* 0x00000004ff087984 */ /* 0x000e680008000800 */
[----:B0-----:R-:W1:Y:S02]  /*05d0*/  LDG.E R9, desc[UR6][R6.64] ;  /* 0x0000000606097981 */ /* 0x001e64000c1e1900 */
[----:B-1----:R-:W-:-:S05]  /*05e0*/  IMAD.IADD R9, R8, 0x1, R9 ;  /* 0x0000000108097824 */ /* 0x002fca00078e0209 */
[----:B------:R1:W-:Y:S02]  /*05f0*/  STG.E desc[UR6][R6.64], R9 ;  /* 0x0000000906007986 */ /* 0x0003e4000c101906 */
.L_x_129:
[----:B------:R-:W-:Y:S05]  /*0600*/  BSYNC.RECONVERGENT B0 ;  /* 0x0000000000007941 */ /* 0x000fea0003800200 */
.L_x_128:
[----:B01----:R-:W2:Y:S01]  /*0610*/  LDG.E R9, desc[UR6][R4.64] ;  /* 0x0000000604097981 */ /* 0x003ea2000c1e1900 */
[----:B------:R-:W0:Y:S03]  /*0620*/  LDC.64 R6, c[0x4][0xe8] ;  /* 0x01003a00ff067b82 */ /* 0x000e260000000a00 */
[----:B------:R-:W3:Y:S01]  /*0630*/  LDG.E R8, desc[UR6][R2.64] ;  /* 0x0000000602087981 */ /* 0x000ee2000c1e1900 */
[----:B0-----:R-:W-:Y:S01]  /*0640*/  IMAD.WIDE.U32 R6, R0, 0x28, R6 ;  /* 0x0000002800067825 */ /* 0x001fe200078e0006 */
[----:B--2---:R-:W-:-:S05]  /*0650*/  I2FP.F32.S32 R9, R9 ;  /* 0x0000000900097245 */ /* 0x004fca0000201400 */
[----:B---3--:R-:W-:-:S05]  /*0660*/  FADD R9, R8, -R9 ;  /* 0x8000000908097221 */ /* 0x008fca0000000000 */
[----:B------:R0:W-:Y:S04]  /*0670*/  STG.E desc[UR6][R6.64], R9 ;  /* 0x0000000906007986 */ /* 0x0001e8000c101906 */
[----:B------:R-:W2:Y:S04]  /*0680*/  LDG.E R8, desc[UR6][R4.64+0x4] ;  /* 0x0000040604087981 */ /* 0x000ea8000c1e1900 */
[----:B------:R-:W3:Y:S01]  /*0690*/  LDG.E R0, desc[UR6][R2.64+0x4] ;  /* 0x0000040602007981 */ /* 0x000ee2000c1e1900 */
        /* <DEDUP_REMOVED lines=8> */
[----:B------:R-:W0:Y:S04]  /*0720*/  LDG.E R8, desc[UR6][R4.64+0xc] ;  /* 0x00000c0604087981 */ /* 0x000e28000c1e1900 */
[----:B------:R-:W3:Y:S01]  /*0730*/  LDG.E R0, desc[UR6][R2.64+0xc] ;  /* 0x00000c0602007981 */ /* 0x000ee2000c1e1900 */
[----:B0-----:R-:W-:-:S05]  /*0740*/  I2FP.F32.S32 R9, R8 ;  /* 0x0000000800097245 */ /* 0x001fca0000201400 */
[----:B---3--:R-:W-:-:S05]  /*0750*/  FADD R9, R0, -R9 ;  /* 0x8000000900097221 */ /* 0x008fca0000000000 */
[----:B------:R0:W-:Y:S04]  /*0760*/  STG.E desc[UR6][R6.64+0xc], R9 ;  /* 0x00000c0906007986 */ /* 0x0001e8000c101906 */
[----:B------:R-:W1:Y:S04]  /*0770*/  LDG.E R8, desc[UR6][R4.64+0x10] ;  /* 0x0000100604087981 */ /* 0x000e68000c1e1900 */
[----:B------:R-:W3:Y:S01]  /*0780*/  LDG.E R0, desc[UR6][R2.64+0x10] ;  /* 0x0000100602007981 */ /* 0x000ee2000c1e1900 */
[----:B-1----:R-:W-:-:S05]  /*0790*/  I2FP.F32.S32 R11, R8 ;  /* 0x00000008000b7245 */ /* 0x002fca0000201400 */
        /* <DEDUP_REMOVED lines=16> */
[----:B------:R-:W-:Y:S04]  /*08a0*/  STG.E desc[UR6][R6.64+0x1c], R11 ;  /* 0x00001c0b06007986 */ /* 0x000fe8000c101906 */
[----:B------:R-:W2:Y:S04]  /*08b0*/  LDG.E R8, desc[UR6][R4.64+0x20] ;  /* 0x0000200604087981 */ /* 0x000ea8000c1e1900 */
[----:B------:R-:W3:Y:S01]  /*08c0*/  LDG.E R0, desc[UR6][R2.64+0x20] ;  /* 0x0000200602007981 */ /* 0x000ee2000c1e1900 */
[----:B--2---:R-:W-:-:S05]  /*08d0*/  I2FP.F32.S32 R13, R8 ;  /* 0x00000008000d7245 */ /* 0x004fca0000201400 */
[----:B---3--:R-:W-:-:S05]  /*08e0*/  FADD R13, R0, -R13 ;  /* 0x8000000d000d7221 */ /* 0x008fca0000000000 */
[----:B------:R-:W-:Y:S04]  /*08f0*/  STG.E desc[UR6][R6.64+0x20], R13 ;  /* 0x0000200d06007986 */ /* 0x000fe8000c101906 */
[----:B------:R-:W0:Y:S04]  /*0900*/  LDG.E R8, desc[UR6][R4.64+0x24] ;  /* 0x0000240604087981 */ /* 0x000e28000c1e1900 */
[----:B------:R-:W2:Y:S01]  /*0910*/  LDG.E R0, desc[UR6][R2.64+0x24] ;  /* 0x0000240602007981 */ /* 0x000ea2000c1e1900 */
[----:B0-----:R-:W-:-:S05]  /*0920*/  I2FP.F32.S32 R9, R8 ;  /* 0x0000000800097245 */ /* 0x001fca0000201400 */
[----:B--2---:R-:W-:-:S05]  /*0930*/  FADD R9, R0, -R9 ;  /* 0x8000000900097221 */ /* 0x004fca0000000000 */
[----:B------:R-:W-:Y:S01]  /*0940*/  STG.E desc[UR6][R6.64+0x24], R9 ;  /* 0x0000240906007986 */ /* 0x000fe2000c101906 */
[----:B------:R-:W-:Y:S05]  /*0950*/  EXIT ;  /* 0x000000000000794d */ /* 0x000fea0003800000 */
.L_x_130:
        /* <DEDUP_REMOVED lines=10> */
.L_x_177:


//--------------------- .text._Z16_set_answer_testi --------------------------
	.section	.text._Z16_set_answer_testi,"ax",@progbits
	.align	128
        .global         _Z16_set_answer_testi
        .type           _Z16_set_answer_testi,@function
        .size           _Z16_set_answer_testi,(.L_x_178 - _Z16_set_answer_testi)
        .other          _Z16_set_answer_testi,@"STO_CUDA_ENTRY STV_DEFAULT"
_Z16_set_answer_testi:
.text._Z16_set_answer_testi:
[----:B------:R-:W-:Y:S01]  /*0000*/  LDC R1, c[0x0][0x37c] ;  /* 0x0000df00ff017b82 */ /* 0x000fe20000000800 */
[----:B------:R-:W0:Y:S07]  /*0010*/  S2R R11, SR_CTAID.Y ;  /* 0x00000000000b7919 */ /* 0x000e2e0000002600 */
[----:B------:R-:W1:Y:S01]  /*0020*/  LDC.64 R2, c[0x4][0xb0] ;  /* 0x01002c00ff027b82 */ /* 0x000e620000000a00 */
[----:B------:R-:W0:Y:S01]  /*0030*/  LDCU UR6, c[0x0][0x370] ;  /* 0x00006e00ff0677ac */ /* 0x000e220008000800 */
[----:B------:R-:W0:Y:S01]  /*0040*/  S2R R0, SR_CTAID.X ;  /* 0x0000000000007919 */ /* 0x000e220000002500 */
[----:B------:R-:W2:Y:S01]  /*0050*/  LDCU.64 UR4, c[0x0][0x358] ;  /* 0x00006b00ff0477ac */ /* 0x000ea20008000a00 */
[----:B------:R-:W3:Y:S04]  /*0060*/  S2R R15, SR_TID.X ;  /* 0x00000000000f7919 */ /* 0x000ee80000002100 */
[----:B------:R-:W4:Y:S08]  /*0070*/  LDC.64 R4, c[0x4][0xb8] ;  /* 0x01002e00ff047b82 */ /* 0x000f300000000a00 */
[----:B------:R-:W5:Y:S01]  /*0080*/  LDC.64 R6, c[0x4][0x68] ;  /* 0x01001a00ff067b82 */ /* 0x000f620000000a00 */
[----:B0-----:R-:W-:-:S07]  /*0090*/  IMAD R11, R11, UR6, R0 ;  /* 0x000000060b0b7c24 */ /* 0x001fce000f8e0200 */
[----:B------:R-:W0:Y:S01]  /*00a0*/  LDC R0, c[0x0][0x380] ;  /* 0x0000e000ff007b82 */ /* 0x000e220000000800 */
[----:B-1----:R-:W-:-:S04]  /*00b0*/  IMAD.WIDE R2, R11, 0x28, R2 ;  /* 0x000000280b027825 */ /* 0x002fc800078e0202 */
[----:B---3--:R-:W-:-:S05]  /*00c0*/  IMAD.WIDE.U32 R2, R15, 0x4, R2 ;  /* 0x000000040f027825 */ /* 0x008fca00078e0002 */
[----:B--2---:R-:W2:Y:S01]  /*00d0*/  LDG.E R13, desc[UR4][R2.64] ;  /* 0x00000004020d7981 */ /* 0x004ea2000c1e1900 */
[----:B----4-:R-:W-:-:S04]  /*00e0*/  IMAD.WIDE R4, R11, 0x28, R4 ;  /* 0x000000280b047825 */ /* 0x010fc800078e0204 */
[----:B------:R-:W-:-:S04]  /*00f0*/  IMAD.WIDE.U32 R4, R15, 0x4, R4 ;  /* 0x000000040f047825 */ /* 0x000fc800078e0004 */
[----:B0-----:R-:W-:-:S04]  /*0100*/  IMAD R9, R11, R0, R11 ;  /* 0x000000000b097224 */ /* 0x001fc800078e020b */
[----:B-----5:R-:W-:Y:S02]  /*0110*/  IMAD.WIDE R6, R9, 0x4, R6 ;  /* 0x0000000409067825 */ /* 0x020fe400078e0206 */
[----:B------:R-:W0:Y:S01]  /*0120*/  LDC.64 R8, c[0x4][0xc0] ;  /* 0x01003000ff087b82 */ /* 0x000e220000000a00 */
[----:B--2---:R-:W-:Y:S04]  /*0130*/  STG.E desc[UR4][R4.64], R13 ;  /* 0x0000000d04007986 */ /* 0x004fe8000c101904 */
[----:B------:R-:W2:Y:S01]  /*0140*/  LDG.E R6, desc[UR4][R6.64] ;  /* 0x0000000406067981 */ /* 0x000ea2000c1e1900 */
[----:B0-----:R-:W-:-:S04]  /*0150*/  IMAD.WIDE R2, R11, 0x28, R8 ;  /* 0x000000280b027825 */ /* 0x001fc800078e0208 */
[----:B------:R-:W-:Y:S01]  /*0160*/  IMAD.WIDE.U32 R2, R15, 0x4, R2 ;  /* 0x000000040f027825 */ /* 0x000fe200078e0002 */
[----:B--2---:R-:W-:-:S04]  /*0170*/  ISETP.NE.AND P0, PT, R6, R15, PT ;  /* 0x0000000f0600720c */ /* 0x004fc80003f05270 */
[----:B------:R-:W-:-:S05]  /*0180*/  SEL R9, RZ, 0x1, P0 ;  /* 0x00000001ff097807 */ /* 0x000fca0000000000 */
[----:B------:R-:W-:Y:S01]  /*0190*/  STG.E desc[UR4][R2.64], R9 ;  /* 0x0000000902007986 */ /* 0x000fe2000c101904 */
[----:B------:R-:W-:Y:S05]  /*01a0*/  EXIT ;  /* 0x000000000000794d */ /* 0x000fea0003800000 */
.L_x_131:
        /* <DEDUP_REMOVED lines=13> */
.L_x_178:


//--------------------- .text._Z17_set_answer_traini --------------------------
	.section	.text._Z17_set_answer_traini,"ax",@progbits
	.align	128
        .global         _Z17_set_answer_traini
        .type           _Z17_set_answer_traini,@function
        .size           _Z17_set_answer_traini,(.L_x_179 - _Z17_set_answer_traini)
        .other          _Z17_set_answer_traini,@"STO_CUDA_ENTRY STV_DEFAULT"
_Z17_set_answer_traini:
.text._Z17_set_answer_traini:
[----:B------:R-:W-:Y:S01]  /*0000*/  LDC R1, c[0x0][0x37c] ;  /* 0x0000df00ff017b82 */ /* 0x000fe20000000800 */
[----:B------:R-:W0:Y:S07]  /*0010*/  S2R R13, SR_CTAID.X ;  /* 0x00000000000d7919 */ /* 0x000e2e0000002500 */
[----:B------:R-:W0:Y:S01]  /*0020*/  LDC.64 R2, c[0x4][0xb0] ;  /* 0x01002c00ff027b82 */ /* 0x000e220000000a00 */
[----:B------:R-:W1:Y:S01]  /*0030*/  LDCU.64 UR4, c[0x0][0x358] ;  /* 0x00006b00ff0477ac */ /* 0x000e620008000a00 */
[----:B------:R-:W2:Y:S06]  /*0040*/  S2R R15, SR_TID.X ;  /* 0x00000000000f7919 */ /* 0x000eac0000002100 */
[----:B------:R-:W3:Y:S08]  /*0050*/  LDC.64 R4, c[0x4][0xb8] ;  /* 0x01002e00ff047b82 */ /* 0x000ef00000000a00 */
[----:B------:R-:W4:Y:S08]  /*0060*/  LDC R0, c[0x0][0x380] ;  /* 0x0000e000ff007b82 */ /* 0x000f300000000800 */
[----:B------:R-:W5:Y:S01]  /*0070*/  LDC.64 R6, c[0x4][0x58] ;  /* 0x01001600ff067b82 */ /* 0x000f620000000a00 */
[----:B0-----:R-:W-:-:S04]  /*0080*/  IMAD.WIDE.U32 R2, R13, 0x28, R2 ;  /* 0x000000280d027825 */ /* 0x001fc800078e0002 */
[----:B--2---:R-:W-:-:S05]  /*0090*/  IMAD.WIDE.U32 R2, R15, 0x4, R2 ;  /* 0x000000040f027825 */ /* 0x004fca00078e0002 */
[----:B-1----:R-:W2:Y:S01]  /*00a0*/  LDG.E R11, desc[UR4][R2.64] ;  /* 0x00000004020b7981 */ /* 0x002ea2000c1e1900 */
[----:B---3--:R-:W-:-:S04]  /*00b0*/  IMAD.WIDE.U32 R4, R13, 0x28, R4 ;  /* 0x000000280d047825 */ /* 0x008fc800078e0004 */
[----:B----4-:R-:W-:Y:S02]  /*00c0*/  IMAD R9, R0, 0xa, R13 ;  /* 0x0000000a00097824 */ /* 0x010fe400078e020d */
[----:B------:R-:W-:-:S04]  /*00d0*/  IMAD.WIDE.U32 R4, R15, 0x4, R4 ;  /* 0x000000040f047825 */ /* 0x000fc800078e0004 */
[----:B-----5:R-:W-:Y:S02]  /*00e0*/  IMAD.WIDE R6, R9, 0x4, R6 ;  /* 0x0000000409067825 */ /* 0x020fe400078e0206 */
[----:B------:R-:W0:Y:S01]  /*00f0*/  LDC.64 R8, c[0x4][0xc0] ;  /* 0x01003000ff087b82 */ /* 0x000e220000000a00 */
[----:B--2---:R-:W-:Y:S04]  /*0100*/  STG.E desc[UR4][R4.64], R11 ;  /* 0x0000000b04007986 */ /* 0x004fe8000c101904 */
[----:B------:R-:W2:Y:S01]  /*0110*/  LDG.E R6, desc[UR4][R6.64] ;  /* 0x0000000406067981 */ /* 0x000ea2000c1e1900 */
[----:B0-----:R-:W-:-:S04]  /*0120*/  IMAD.WIDE.U32 R2, R13, 0x28, R8 ;  /* 0x000000280d027825 */ /* 0x001fc800078e0008 */
[----:B------:R-:W-:Y:S01]  /*0130*/  IMAD.WIDE.U32 R2, R15, 0x4, R2 ;  /* 0x000000040f027825 */ /* 0x000fe200078e0002 */
[----:B--2---:R-:W-:-:S04]  /*0140*/  ISETP.NE.AND P0, PT, R6, R15, PT ;  /* 0x0000000f0600720c */ /* 0x004fc80003f05270 */
[----:B------:R-:W-:-:S05]  /*0150*/  SEL R9, RZ, 0x1, P0 ;  /* 0x00000001ff097807 */ /* 0x000fca0000000000 */
[----:B------:R-:W-:Y:S01]  /*0160*/  STG.E desc[UR4][R2.64], R9 ;  /* 0x0000000902007986 */ /* 0x000fe2000c101904 */
[----:B------:R-:W-:Y:S05]  /*0170*/  EXIT ;  /* 0x000000000000794d */ /* 0x000fea0003800000 */
.L_x_132:
        /* <DEDUP_REMOVED lines=16> */
.L_x_179:


//--------------------- .text._Z8_fc1_fc2v        --------------------------
	.section	.text._Z8_fc1_fc2v,"ax",@progbits
	.align	128
        .global         _Z8_fc1_fc2v
        .type           _Z8_fc1_fc2v,@function
        .size           _Z8_fc1_fc2v,(.L_x_158 - _Z8_fc1_fc2v)
        .other          _Z8_fc1_fc2v,@"STO_CUDA_ENTRY STV_DEFAULT"
_Z8_fc1_fc2v:
.text._Z8_fc1_fc2v:
[----:B------:R-:W-:Y:S01]  /*0000*/  LDC R1, c[0x0][0x37c] ;  /* 0x0000df00ff017b82 */ /* 0x000fe20000000800 */
[----:B------:R-:W0:Y:S01]  /*0010*/  S2R R0, SR_TID.X ;  /* 0x0000000000007919 */ /* 0x000e220000002100 */
[----:B------:R-:W1:Y:S01]  /*0020*/  LDCU.64 UR6, c[0x0][0x358] ;  /* 0x00006b00ff0677ac */ /* 0x000e620008000a00 */
[----:B------:R-:W2:Y:S01]  /*0030*/  S2R R3, SR_CTAID.X ;  /* 0x0000000000037919 */ /* 0x000ea20000002500 */
[----:B------:R-:W3:Y:S01]  /*0040*/  S2R R2, SR_CTAID.Y ;  /* 0x0000000000027919 */ /* 0x000ee20000002600 */
[----:B0-----:R-:W-:-:S13]  /*0050*/  ISETP.GT.U32.AND P0, PT, R0, 0xe, PT ;  /* 0x0000000e0000780c */ /* 0x001fda0003f04070 */
[----:B------:R-:W2:Y:S08]  /*0060*/  @!P0 LDC.64 R4, c[0x4][0xa0] ;  /* 0x01002800ff048b82 */ /* 0x000eb00000000a00 */
[----:B------:R-:W3:Y:S01]  /*0070*/  @!P0 LDC.64 R8, c[0x4][0x88] ;  /* 0x01002200ff088b82 */ /* 0x000ee20000000a00 */
[----:B--2---:R-:W-:-:S04]  /*0080*/  @!P0 IMAD.WIDE.U32 R4, R3, 0x3c, R4 ;  /* 0x0000003c03048825 */ /* 0x004fc800078e0004 */
[----:B------:R-:W-:-:S04]  /*0090*/  @!P0 IMAD.WIDE.U32 R6, R0, 0x4, R4 ;  /* 0x0000000400068825 */ /* 0x000fc800078e0004 */
[----:B---3--:R-:W-:Y:S02]  /*00a0*/  @!P0 IMAD.WIDE.U32 R8, R2, 0x3c, R8 ;  /* 0x0000003c02088825 */ /* 0x008fe400078e0008 */
[----:B-1----:R-:W2:Y:S02]  /*00b0*/  @!P0 LDG.E R6, desc[UR6][R6.64] ;  /* 0x0000000606068981 */ /* 0x002ea4000c1e1900 */
[----:B------:R-:W-:-:S06]  /*00c0*/  @!P0 IMAD.WIDE.U32 R8, R0, 0x4, R8 ;  /* 0x0000000400088825 */ /* 0x000fcc00078e0008 */
[----:B------:R-:W2:Y:S01]  /*00d0*/  @!P0 LDG.E R9, desc[UR6][R8.64] ;  /* 0x0000000608098981 */ /* 0x000ea2000c1e1900 */
[----:B------:R-:W0:Y:S01]  /*00e0*/  S2UR UR5, SR_CgaCtaId ;  /* 0x00000000000579c3 */ /* 0x000e220000008800 */
[----:B------:R-:W-:Y:S01]  /*00f0*/  UMOV UR4, 0x400 ;  /* 0x0000040000047882 */ /* 0x000fe20000000000 */
[----:B------:R-:W-:Y:S01]  /*0100*/  HFMA2 R11, -RZ, RZ, 0, 0 ;  /* 0x00000000ff0b7431 */ /* 0x000fe200000001ff */
[----:B0-----:R-:W-:-:S06]  /*0110*/  ULEA UR4, UR5, UR4, 0x18 ;  /* 0x0000000405047291 */ /* 0x001fcc000f8ec0ff */
[C---:B------:R-:W-:Y:S02]  /*0120*/  LEA R4, R0.reuse, UR4, 0x2 ;  /* 0x0000000400047c11 */ /* 0x040fe4000f8e10ff */
[----:B------:R-:W-:Y:S01]  /*0130*/  ISETP.GT.U32.AND P1, PT, R0, 0x1ff, PT ;  /* 0x000001ff0000780c */ /* 0x000fe20003f24070 */
[----:B--2---:R-:W-:-:S05]  /*0140*/  @!P0 FMUL R11, R6, R9 ;  /* 0x00000009060b8220 */ /* 0x004fca0000400000 */
[----:B------:R-:W-:Y:S01]  /*0150*/  STS [R4], R11 ;  /* 0x0000000b04007388 */ /* 0x000fe20000000800 */
[----:B------:R-:W-:Y:S06]  /*0160*/  BAR.SYNC.DEFER_BLOCKING 0x0 ;  /* 0x0000000000007b1d */ /* 0x000fec0000010000 */
[----:B------:R-:W-:Y:S04]  /*0170*/  @!P1 LDS R5, [R4+0x800] ;  /* 0x0008000004059984 */ /* 0x000fe80000000800 */
[----:B------:R-:W0:Y:S01]  /*0180*/  @!P1 LDS R6, [R4] ;  /* 0x0000000004069984 */ /* 0x000e220000000800 */
[----:B------:R-:W-:Y:S01]  /*0190*/  ISETP.GT.U32.AND P0, PT, R0, 0xff, PT ;  /* 0x000000ff0000780c */ /* 0x000fe20003f04070 */
[----:B0-----:R-:W-:-:S05]  /*01a0*/  @!P1 FADD R5, R5, R6 ;  /* 0x0000000605059221 */ /* 0x001fca0000000000 */
[----:B------:R-:W-:Y:S01]  /*01b0*/  @!P1 STS [R4], R5 ;  /* 0x0000000504009388 */ /* 0x000fe20000000800 */
        /* <DEDUP_REMOVED lines=45> */
[----:B------:R-:W-:Y:S01]  /*0490*/  ISETP.NE.AND P0, PT, R0, RZ, PT ;  /* 0x000000ff0000720c */ /* 0x000fe20003f05270 */
[----:B0-----:R-:W-:-:S05]  /*04a0*/  @!P1 FADD R9, R6, R9 ;  /* 0x0000000906099221 */ /* 0x001fca0000000000 */
[----:B------:R-:W-:Y:S01]  /*04b0*/  @!P1 STS [R4], R9 ;  /* 0x0000000904009388 */ /* 0x000fe20000000800 */
[----:B------:R-:W-:Y:S06]  /*04c0*/  BAR.SYNC.DEFER_BLOCKING 0x0 ;  /* 0x0000000000007b1d */ /* 0x000fec0000010000 */
[----:B------:R-:W-:Y:S04]  /*04d0*/  @!P0 LDS R0, [UR4+0x4] ;  /* 0x00000404ff008984 */ /* 0x000fe80008000800 */
[----:B------:R-:W0:Y:S02]  /*04e0*/  @!P0 LDS R5, [R4] ;  /* 0x0000000004058984 */ /* 0x000e240000000800 */
[----:B0-----:R-:W-:-:S05]  /*04f0*/  @!P0 FADD R5, R0, R5 ;  /* 0x0000000500058221 */ /* 0x001fca0000000000 */
[----:B------:R0:W-:Y:S01]  /*0500*/  @!P0 STS [R4], R5 ;  /* 0x0000000504008388 */ /* 0x0001e20000000800 */
[----:B------:R-:W-:Y:S06]  /*0510*/  BAR.SYNC.DEFER_BLOCKING 0x0 ;  /* 0x0000000000007b1d */ /* 0x000fec0000010000 */
[----:B------:R-:W-:Y:S05]  /*0520*/  @P0 EXIT ;  /* 0x000000000000094d */ /* 0x000fea0003800000 */
[----:B------:R-:W1:Y:S01]  /*0530*/  LDS R9, [UR4] ;  /* 0x00000004ff097984 */ /* 0x000e620008000800 */
[----:B0-----:R-:W0:Y:S08]  /*0540*/  LDC.64 R4, c[0x4][0xa8] ;  /* 0x01002a00ff047b82 */ /* 0x001e300000000a00 */
[----:B------:R-:W2:Y:S01]  /*0550*/  LDC.64 R6, c[0x4][0x80] ;  /* 0x01002000ff067b82 */ /* 0x000ea20000000a00 */
[----:B0-----:R-:W-:-:S04]  /*0560*/  IMAD.WIDE.U32 R4, R3, 0x28, R4 ;  /* 0x0000002803047825 */ /* 0x001fc800078e0004 */
[----:B------:R-:W-:-:S04]  /*0570*/  IMAD.WIDE.U32 R4, R2, 0x4, R4 ;  /* 0x0000000402047825 */ /* 0x000fc800078e0004 */
[----:B--2---:R-:W-:Y:S01]  /*0580*/  IMAD.WIDE.U32 R6, R2, 0x4, R6 ;  /* 0x0000000402067825 */ /* 0x004fe200078e0006 */
[----:B-1----:R0:W-:Y:S05]  /*0590*/  STG.E desc[UR6][R4.64], R9 ;  /* 0x0000000904007986 */ /* 0x0021ea000c101906 */
[----:B------:R-:W2:Y:S01]  /*05a0*/  LDG.E R6, desc[UR6][R6.64] ;  /* 0x0000000606067981 */ /* 0x000ea2000c1e1900 */
[----:B------:R-:W-:Y:S01]  /*05b0*/  IMAD.MOV.U32 R11, RZ, RZ, 0x3bbb989d ;  /* 0x3bbb989dff0b7424 */ /* 0x000fe200078e00ff */
[----:B------:R-:W-:Y:S01]  /*05c0*/  MOV R13, 0x437c0000 ;  /* 0x437c0000000d7802 */ /* 0x000fe20000000f00 */
[----:B--2---:R-:W-:-:S04]  /*05d0*/  FADD R0, R9, R6 ;  /* 0x0000000609007221 */ /* 0x004fc80000000000 */
[----:B------:R-:W-:Y:S01]  /*05e0*/  FFMA.SAT R8, R0, -R11, 0.5 ;  /* 0x3f00000000087423 */ /* 0x000fe2000000280b */
[----:B------:R1:W-:Y:S03]  /*05f0*/  STS [UR4], R0 ;  /* 0x00000000ff007988 */ /* 0x0003e60008000804 */
[----:B------:R-:W-:-:S04]  /*0600*/  FFMA.RM R8, R8, R13, 12582913 ;  /* 0x4b40000108087423 */ /* 0x000fc8000000400d */
[C---:B------:R-:W-:Y:S01]  /*0610*/  FADD R11, R8.reuse, -12583039 ;  /* 0xcb40007f080b7421 */ /* 0x040fe20000000000 */
[----:B------:R-:W-:-:S03]  /*0620*/  IMAD.SHL.U32 R8, R8, 0x800000, RZ ;  /* 0x0080000008087824 */ /* 0x000fc600078e00ff */
[----:B------:R-:W-:-:S04]  /*0630*/  FFMA R11, R0, -1.4426950216293334961, -R11 ;  /* 0xbfb8aa3b000b7823 */ /* 0x000fc8000000080b */
[----:B------:R-:W-:-:S06]  /*0640*/  FFMA R11, R0, -1.925963033500011079e-08, R11 ;  /* 0xb2a57060000b7823 */ /* 0x000fcc000000000b */
[----:B------:R-:W2:Y:S02]  /*0650*/  MUFU.EX2 R11, R11 ;  /* 0x0000000b000b7308 */ /* 0x000ea40000000800 */
[----:B--2---:R-:W-:-:S05]  /*0660*/  FFMA R8, R8, R11, 1 ;  /* 0x3f80000008087423 */ /* 0x004fca000000000b */
[----:B0-----:R-:W-:-:S04]  /*0670*/  IADD3 R4, PT, PT, R8, 0x1800000, RZ ;  /* 0x0180000008047810 */ /* 0x001fc80007ffe0ff */
[----:B------:R-:W-:-:S04]  /*0680*/  LOP3.LUT R4, R4, 0x7f800000, RZ, 0xc0, !PT ;  /* 0x7f80000004047812 */ /* 0x000fc800078ec0ff */
[----:B------:R-:W-:-:S13]  /*0690*/  ISETP.GT.U32.AND P0, PT, R4, 0x1ffffff, PT ;  /* 0x01ffffff0400780c */ /* 0x000fda0003f04070 */
[----:B-1----:R-:W-:Y:S05]  /*06a0*/  @P0 BRA `(.L_x_133) ;  /* 0x00000000000c0947 */ /* 0x002fea0003800000 */
[----:B------:R-:W-:-:S07]  /*06b0*/  MOV R4, 0x6d0 ;  /* 0x000006d000047802 */ /* 0x000fce0000000f00 */
[----:B------:R-:W-:Y:S05]  /*06c0*/  CALL.REL.NOINC `($__internal_7_$__cuda_sm20_rcp_rn_f32_slowpath) ;  /* 0x0000000000287944 */ /* 0x000fea0003c00000 */
[----:B------:R-:W-:Y:S05]  /*06d0*/  BRA `(.L_x_134) ;  /* 0x0000000000107947 */ /* 0x000fea0003800000 */
.L_x_133:
[----:B------:R-:W0:Y:S02]  /*06e0*/  MUFU.RCP R7, R8 ;  /* 0x0000000800077308 */ /* 0x000e240000001000 */
[----:B0-----:R-:W-:-:S04]  /*06f0*/  FFMA R0, R8, R7, -1 ;  /* 0xbf80000008007423 */ /* 0x001fc80000000007 */
[----:B------:R-:W-:-:S04]  /*0700*/  FADD.FTZ R0, -R0, -RZ ;  /* 0x800000ff00007221 */ /* 0x000fc80000010100 */
[----:B------:R-:W-:-:S07]  /*0710*/  FFMA R7, R7, R0, R7 ;  /* 0x0000000007077223 */ /* 0x000fce0000000007 */
.L_x_134:
[----:B------:R-:W0:Y:S02]  /*0720*/  LDC.64 R4, c[0x4][0xb0] ;  /* 0x01002c00ff047b82 */ /* 0x000e240000000a00 */
[----:B0-----:R-:W-:-:S04]  /*0730*/  IMAD.WIDE.U32 R4, R3, 0x28, R4 ;  /* 0x0000002803047825 */ /* 0x001fc800078e0004 */
[----:B------:R-:W-:-:S05]  /*0740*/  IMAD.WIDE.U32 R4, R2, 0x4, R4 ;  /* 0x0000000402047825 */ /* 0x000fca00078e0004 */
[----:B------:R-:W-:Y:S01]  /*0750*/  STG.E desc[UR6][R4.64], R7 ;  /* 0x0000000704007986 */ /* 0x000fe2000c101906 */
[----:B------:R-:W-:Y:S05]  /*0760*/  EXIT ;  /* 0x000000000000794d */ /* 0x000fea0003800000 */
        .weak           $__internal_7_$__cuda_sm20_rcp_rn_f32_slowpath
        .type           $__internal_7_$__cuda_sm20_rcp_rn_f32_slowpath,@function
        .size           $__internal_7_$__cuda_sm20_rcp_rn_f32_slowpath,(.L_x_158 - $__internal_7_$__cuda_sm20_rcp_rn_f32_slowpath)
$__internal_7_$__cuda_sm20_rcp_rn_f32_slowpath:
[----:B------:R-:W-:-:S05]  /*0770*/  IMAD.SHL.U32 R0, R8, 0x2, RZ ;  /* 0x0000000208007824 */ /* 0x000fca00078e00ff */
[----:B------:R-:W-:Y:S02]  /*0780*/  SHF.R.U32.HI R5, RZ, 0x18, R0 ;  /* 0x00000018ff057819 */ /* 0x000fe40000011600 */
[----:B------:R-:W-:Y:S02]  /*0790*/  MOV R0, R8 ;  /* 0x0000000800007202 */ /* 0x000fe40000000f00 */
[----:B------:R-:W-:-:S13]  /*07a0*/  ISETP.NE.U32.AND P0, PT, R5, RZ, PT ;  /* 0x000000ff0500720c */ /* 0x000fda0003f05070 */
[----:B------:R-:W-:Y:S05]  /*07b0*/  @P0 BRA `(.L_x_135) ;  /* 0x00000000002c0947 */ /* 0x000fea0003800000 */
[----:B------:R-:W-:-:S05]  /*07c0*/  IMAD.SHL.U32 R5, R0, 0x2, RZ ;  /* 0x0000000200057824 */ /* 0x000fca00078e00ff */
        /* <DEDUP_REMOVED lines=10> */
.L_x_135:
[----:B------:R-:W-:-:S04]  /*0870*/  IADD3 R6, PT, PT, R5, -0xfd, RZ ;  /* 0xffffff0305067810 */ /* 0x000fc80007ffe0ff */
[----:B------:R-:W-:-:S13]  /*0880*/  ISETP.GT.U32.AND P0, PT, R6, 0x1, PT ;  /* 0x000000010600780c */ /* 0x000fda0003f04070 */
[----:B------:R-:W-:Y:S05]  /*0890*/  @P0 BRA `(.L_x_137) ;  /* 0x0000000000780947 */ /* 0x000fea0003800000 */
[----:B------:R-:W-:Y:S01]  /*08a0*/  LOP3.LUT R7, R0, 0x7fffff, RZ, 0xc0, !PT ;  /* 0x007fffff00077812 */ /* 0x000fe200078ec0ff */
[----:B------:R-:W-:-:S03]  /*08b0*/  IMAD.MOV.U32 R11, RZ, RZ, 0x3 ;  /* 0x00000003ff0b7424 */ /* 0x000fc600078e00ff */
[----:B------:R-:W-:Y:S02]  /*08c0*/  LOP3.LUT R7, R7, 0x3f800000, RZ, 0xfc, !PT ;  /* 0x3f80000007077812 */ /* 0x000fe400078efcff */
[----:B------:R-:W-:Y:S02]  /*08d0*/  SHF.L.U32 R12, R11, R6, RZ ;  /* 0x000000060b0c7219 */ /* 0x000fe400000006ff */
[----:B------:R-:W0:Y:S02]  /*08e0*/  MUFU.RCP R8, R7 ;  /* 0x0000000700087308 */ /* 0x000e240000001000 */
        /* <DEDUP_REMOVED lines=16> */
[----:B------:R-:W-:-:S05]  /*09f0*/  SEL R6, RZ, 0x1, !P0 ;  /* 0x00000001ff067807 */ /* 0x000fca0004000000 */
[----:B------:R-:W-:-:S05]  /*0a00*/  IMAD.MOV R6, RZ, RZ, -R6 ;  /* 0x000000ffff067224 */ /* 0x000fca00078e0a06 */
[----:B------:R-:W-:Y:S02]  /*0a10*/  ISETP.GE.AND P0, PT, R6, RZ, PT ;  /* 0x000000ff0600720c */ /* 0x000fe40003f06270 */
[----:B------:R-:W-:-:S04]  /*0a20*/  IADD3 R6, PT, PT, R5, -0xfc, RZ ;  /* 0xffffff0405067810 */ /* 0x000fc80007ffe0ff */
[----:B------:R-:W-:-:S07]  /*0a30*/  SHF.R.U32.HI R5, RZ, R6, R9 ;  /* 0x00000006ff057219 */ /* 0x000fce0000011609 */
[----:B------:R-:W-:-:S05]  /*0a40*/  @!P0 IADD3 R5, PT, PT, R5, 0x1, RZ ;  /* 0x0000000105058810 */ /* 0x000fca0007ffe0ff */
[----:B------:R-:W-:-:S05]  /*0a50*/  @!P1 IMAD.SHL.U32 R5, R5, 0x2, RZ ;  /* 0x0000000205059824 */ /* 0x000fca00078e00ff */
[----:B------:R-:W-:Y:S01]  /*0a60*/  LOP3.LUT R5, R5, 0x80000000, R0, 0xf8, !PT ;  /* 0x8000000005057812 */ /* 0x000fe200078ef800 */
[----:B------:R-:W-:Y:S06]  /*0a70*/  BRA `(.L_x_136) ;  /* 0x0000000000047947 */ /* 0x000fec0003800000 */
.L_x_137:
[----:B------:R0:W1:Y:S02]  /*0a80*/  MUFU.RCP R5, R0 ;  /* 0x0000000000057308 */ /* 0x0000640000001000 */
.L_x_136:
[----:B-1-3--:R-:W-:Y:S01]  /*0a90*/  MOV R7, R5 ;  /* 0x0000000500077202 */ /* 0x00afe20000000f00 */
[----:B------:R-:W-:-:S04]  /*0aa0*/  HFMA2 R5, -RZ, RZ, 0, 0 ;  /* 0x00000000ff057431 */ /* 0x000fc800000001ff */
[----:B0-2---:R-:W-:Y:S05]  /*0ab0*/  RET.REL.NODEC R4 `(_Z8_fc1_fc2v) ;  /* 0xfffffff404507950 */ /* 0x005fea0003c3ffff */
.L_x_138:
        /* <DEDUP_REMOVED lines=12> */
.L_x_158:


//--------------------- .text._Z15_input_fc1_testi --------------------------
	.section	.text._Z15_input_fc1_testi,"ax",@progbits
	.align	128
        .global         _Z15_input_fc1_testi
        .type           _Z15_input_fc1_testi,@function
        .size           _Z15_input_fc1_testi,(.L_x_159 - _Z15_input_fc1_testi)
        .other          _Z15_input_fc1_testi,@"STO_CUDA_ENTRY STV_DEFAULT"
_Z15_input_fc1_testi:
.text._Z15_input_fc1_testi:
[----:B------:R-:W-:Y:S01]  /*0000*/  LDC R1, c[0x0][0x37c] ;  /* 0x0000df00ff017b82 */ /* 0x000fe20000000800 */
[----:B------:R-:W0:Y:S07]  /*0010*/  S2R R2, SR_CTAID.X ;  /* 0x0000000000027919 */ /* 0x000e2e0000002500 */
[----:B------:R-:W0:Y:S01]  /*0020*/  LDC R3, c[0x0][0x380] ;  /* 0x0000e000ff037b82 */ /* 0x000e220000000800 */
[----:B------:R-:W1:Y:S01]  /*0030*/  LDCU.64 UR6, c[0x0][0x358] ;  /* 0x00006b00ff0677ac */ /* 0x000e620008000a00 */
[----:B------:R-:W2:Y:S01]  /*0040*/  S2R R5, SR_TID.Y ;  /* 0x0000000000057919 */ /* 0x000ea20000002200 */
[----:B------:R-:W3:Y:S05]  /*0050*/  S2R R4, SR_TID.X ;  /* 0x0000000000047919 */ /* 0x000eea0000002100 */
[----:B------:R-:W4:Y:S01]  /*0060*/  LDC.64 R6, c[0x4][0x60] ;  /* 0x01001800ff067b82 */ /* 0x000f220000000a00 */
[----:B------:R-:W5:Y:S07]  /*0070*/  LDCU UR4, c[0x0][0x360] ;  /* 0x00006c00ff0477ac */ /* 0x000f6e0008000800 */
[----:B------:R-:W5:Y:S01]  /*0080*/  LDC.64 R8, c[0x4][0x90] ;  /* 0x01002400ff087b82 */ /* 0x000f620000000a00 */
[----:B0-----:R-:W-:-:S04]  /*0090*/  IMAD R3, R3, 0xa, R2 ;  /* 0x0000000a03037824 */ /* 0x001fc800078e0202 */
[----:B----4-:R-:W-:-:S04]  /*00a0*/  IMAD.WIDE R6, R3, 0xc40, R6 ;  /* 0x00000c4003067825 */ /* 0x010fc800078e0206 */
[----:B--2---:R-:W-:-:S04]  /*00b0*/  IMAD.WIDE.U32 R6, R5, 0x70, R6 ;  /* 0x0000007005067825 */ /* 0x004fc800078e0006 */
[----:B---3--:R-:W-:-:S06]  /*00c0*/  IMAD.WIDE.U32 R6, R4, 0x4, R6 ;  /* 0x0000000404067825 */ /* 0x008fcc00078e0006 */
[----:B-1----:R-:W2:Y:S01]  /*00d0*/  LDG.E R7, desc[UR6][R6.64] ;  /* 0x0000000606077981 */ /* 0x002ea2000c1e1900 */
[C---:B-----5:R-:W-:Y:S02]  /*00e0*/  IMAD R0, R5.reuse, UR4, R4 ;  /* 0x0000000405007c24 */ /* 0x060fe4000f8e0204 */
[----:B------:R-:W-:Y:S01]  /*00f0*/  IMAD.WIDE.U32 R8, R2, 0xc40, R8 ;  /* 0x00000c4002087825 */ /* 0x000fe200078e0008 */
[----:B------:R-:W0:Y:S02]  /*0100*/  S2R R3, SR_CTAID.Y ;  /* 0x0000000000037919 */ /* 0x000e240000002600 */
[----:B------:R-:W-:Y:S01]  /*0110*/  ISETP.GT.U32.AND P0, PT, R0, 0x30f, PT ;  /* 0x0000030f0000780c */ /* 0x000fe20003f04070 */
[----:B------:R-:W-:-:S04]  /*0120*/  IMAD.WIDE.U32 R8, R5, 0x70, R8 ;  /* 0x0000007005087825 */ /* 0x000fc800078e0008 */
[----:B------:R-:W-:-:S08]  /*0130*/  IMAD.WIDE.U32 R8, R4, 0x4, R8 ;  /* 0x0000000404087825 */ /* 0x000fd000078e0008 */
[----:B------:R-:W0:Y:S02]  /*0140*/  @!P0 LDC.64 R10, c[0x4][0x78] ;  /* 0x01001e00ff0a8b82 */ /* 0x000e240000000a00 */
[----:B0-----:R-:W-:-:S04]  /*0150*/  @!P0 IMAD.WIDE.U32 R10, R3, 0xc40, R10 ;  /* 0x00000c40030a8825 */ /* 0x001fc800078e000a */
[----:B------:R-:W-:-:S04]  /*0160*/  @!P0 IMAD.WIDE.U32 R10, R5, 0x70, R10 ;  /* 0x00000070050a8825 */ /* 0x000fc800078e000a */
[----:B------:R-:W-:Y:S01]  /*0170*/  @!P0 IMAD.WIDE.U32 R10, R4, 0x4, R10 ;  /* 0x00000004040a8825 */ /* 0x000fe200078e000a */
[----:B--2---:R-:W-:Y:S05]  /*0180*/  STG.E desc[UR6][R8.64], R7 ;  /* 0x0000000708007986 */ /* 0x004fea000c101906 */
[----:B------:R-:W2:Y:S01]  /*0190*/  @!P0 LDG.E R10, desc[UR6][R10.64] ;  /* 0x000000060a0a8981 */ /* 0x000ea2000c1e1900 */
[----:B------:R-:W0:Y:S01]  /*01a0*/  S2UR UR5, SR_CgaCtaId ;  /* 0x00000000000579c3 */ /* 0x000e220000008800 */
[----:B------:R-:W-:Y:S01]  /*01b0*/  UMOV UR4, 0x400 ;  /* 0x0000040000047882 */ /* 0x000fe20000000000 */
[----:B------:R-:W-:Y:S01]  /*01c0*/  ISETP.GT.U32.AND P1, PT, R0, 0x1ff, PT ;  /* 0x000001ff0000780c */ /* 0x000fe20003f24070 */
[----:B0-----:R-:W-:-:S06]  /*01d0*/  ULEA UR4, UR5, UR4, 0x18 ;  /* 0x0000000405047291 */ /* 0x001fcc000f8ec0ff */
[----:B------:R-:W-:-:S05]  /*01e0*/  LEA R4, R0, UR4, 0x2 ;  /* 0x0000000400047c11 */ /* 0x000fca000f8e10ff */
[----:B------:R-:W-:Y:S01]  /*01f0*/  STS [R4], RZ ;  /* 0x000000ff04007388 */ /* 0x000fe20000000800 */
[----:B--2---:R-:W-:-:S05]  /*0200*/  @!P0 FMUL R5, R7, R10 ;  /* 0x0000000a07058220 */ /* 0x004fca0000400000 */
[----:B------:R-:W-:Y:S01]  /*0210*/  @!P0 STS [R4], R5 ;  /* 0x0000000504008388 */ /* 0x000fe20000000800 */
[----:B------:R-:W-:Y:S01]  /*0220*/  BAR.SYNC.DEFER_BLOCKING 0x0 ;  /* 0x0000000000007b1d */ /* 0x000fe20000010000 */
[----:B------:R-:W-:-:S05]  /*0230*/  ISETP.GT.U32.AND P0, PT, R0, 0xff, PT ;  /* 0x000000ff0000780c */ /* 0x000fca0003f04070 */
[----:B------:R-:W-:Y:S04]  /*0240*/  @!P1 LDS R6, [R4+0x800] ;  /* 0x0008000004069984 */ /* 0x000fe80000000800 */
[----:B------:R-:W0:Y:S02]  /*0250*/  @!P1 LDS R7, [R4] ;  /* 0x0000000004079984 */ /* 0x000e240000000800 */
[----:B0-----:R-:W-:-:S05]  /*0260*/  @!P1 FADD R7, R6, R7 ;  /* 0x0000000706079221 */ /* 0x001fca0000000000 */
        /* <DEDUP_REMOVED lines=44> */
[----:B------:R-:W-:-:S05]  /*0530*/  ISETP.NE.AND P0, PT, R0, RZ, PT ;  /* 0x000000ff0000720c */ /* 0x000fca0003f05270 */
[----:B------:R-:W-:Y:S04]  /*0540*/  @!P1 LDS R5, [R4+0x8] ;  /* 0x0000080004059984 */ /* 0x000fe80000000800 */
[----:B------:R-:W0:Y:S02]  /*0550*/  @!P1 LDS R6, [R4] ;  /* 0x0000000004069984 */ /* 0x000e240000000800 */
        /* <DEDUP_REMOVED lines=17> */
[----:B------:R-:W-:Y:S01]  /*0670*/  HFMA2 R11, -RZ, RZ, 0.96630859375, -0.0022525787353515625 ;  /* 0x3bbb989dff0b7431 */ /* 0x000fe200000001ff */
[----:B------:R-:W-:Y:S01]  /*0680*/  MOV R13, 0x437c0000 ;  /* 0x437c0000000d7802 */ /* 0x000fe20000000f00 */
[----:B--2---:R-:W-:-:S04]  /*0690*/  FADD R0, R9, R6 ;  /* 0x0000000609007221 */ /* 0x004fc80000000000 */
[----:B------:R-:W-:Y:S01]  /*06a0*/  FFMA.SAT R8, R0, -R11, 0.5 ;  /* 0x3f00000000087423 */ /* 0x000fe2000000280b */
[----:B------:R1:W-:Y:S03]  /*06b0*/  STS [UR4], R0 ;  /* 0x00000000ff007988 */ /* 0x0003e60008000804 */
[----:B------:R-:W-:-:S04]  /*06c0*/  FFMA.RM R8, R8, R13, 12582913 ;  /* 0x4b40000108087423 */ /* 0x000fc8000000400d */
[C---:B------:R-:W-:Y:S01]  /*06d0*/  FADD R11, R8.reuse, -12583039 ;  /* 0xcb40007f080b7421 */ /* 0x040fe20000000000 */
[----:B------:R-:W-:-:S03]  /*06e0*/  SHF.L.U32 R8, R8, 0x17, RZ ;  /* 0x0000001708087819 */ /* 0x000fc600000006ff */
        /* <DEDUP_REMOVED lines=9> */
[----:B------:R-:W-:Y:S05]  /*0780*/  CALL.REL.NOINC `($__internal_8_$__cuda_sm20_rcp_rn_f32_slowpath) ;  /* 0x0000000000287944 */ /* 0x000fea0003c00000 */
[----:B------:R-:W-:Y:S05]  /*0790*/  BRA `(.L_x_140) ;  /* 0x0000000000107947 */ /* 0x000fea0003800000 */
.L_x_139:
[----:B------:R-:W0:Y:S02]  /*07a0*/  MUFU.RCP R7, R8 ;  /* 0x0000000800077308 */ /* 0x000e240000001000 */
[----:B0-----:R-:W-:-:S04]  /*07b0*/  FFMA R0, R8, R7, -1 ;  /* 0xbf80000008007423 */ /* 0x001fc80000000007 */
[----:B------:R-:W-:-:S04]  /*07c0*/  FADD.FTZ R0, -R0, -RZ ;  /* 0x800000ff00007221 */ /* 0x000fc80000010100 */
[----:B------:R-:W-:-:S07]  /*07d0*/  FFMA R7, R7, R0, R7 ;  /* 0x0000000007077223 */ /* 0x000fce0000000007 */
.L_x_140:
[----:B------:R-:W0:Y:S02]  /*07e0*/  LDC.64 R4, c[0x4][0xa0] ;  /* 0x01002800ff047b82 */ /* 0x000e240000000a00 */
[----:B0-----:R-:W-:-:S04]  /*07f0*/  IMAD.WIDE.U32 R4, R2, 0x3c, R4 ;  /* 0x0000003c02047825 */ /* 0x001fc800078e0004 */
[----:B------:R-:W-:-:S05]  /*0800*/  IMAD.WIDE.U32 R4, R3, 0x4, R4 ;  /* 0x0000000403047825 */ /* 0x000fca00078e0004 */
[----:B------:R-:W-:Y:S01]  /*0810*/  STG.E desc[UR6][R4.64], R7 ;  /* 0x0000000704007986 */ /* 0x000fe2000c101906 */
[----:B------:R-:W-:Y:S05]  /*0820*/  EXIT ;  /* 0x000000000000794d */ /* 0x000fea0003800000 */
        .weak           $__internal_8_$__cuda_sm20_rcp_rn_f32_slowpath
        .type           $__internal_8_$__cuda_sm20_rcp_rn_f32_slowpath,@function
        .size           $__internal_8_$__cuda_sm20_rcp_rn_f32_slowpath,(.L_x_159 - $__internal_8_$__cuda_sm20_rcp_rn_f32_slowpath)
$__internal_8_$__cuda_sm20_rcp_rn_f32_slowpath:
[----:B------:R-:W-:-:S05]  /*0830*/  IMAD.SHL.U32 R0, R8, 0x2, RZ ;  /* 0x0000000208007824 */ /* 0x000fca00078e00ff */
        /* <DEDUP_REMOVED lines=15> */
.L_x_141:
        /* <DEDUP_REMOVED lines=29> */
[----:B------:R-:W-:-:S05]  /*0b00*/  @!P0 VIADD R5, R5, 0x1 ;  /* 0x0000000105058836 */ /* 0x000fca0000000000 */
[----:B------:R-:W-:-:S04]  /*0b10*/  @!P1 SHF.L.U32 R5, R5, 0x1, RZ ;  /* 0x0000000105059819 */ /* 0x000fc800000006ff */
[----:B------:R-:W-:Y:S01]  /*0b20*/  LOP3.LUT R5, R5, 0x80000000, R0, 0xf8, !PT ;  /* 0x8000000005057812 */ /* 0x000fe200078ef800 */
[----:B------:R-:W-:Y:S06]  /*0b30*/  BRA `(.L_x_142) ;  /* 0x0000000000047947 */ /* 0x000fec0003800000 */
.L_x_143:
[----:B------:R0:W1:Y:S02]  /*0b40*/  MUFU.RCP R5, R0 ;  /* 0x0000000000057308 */ /* 0x0000640000001000 */
.L_x_142:
[----:B-1-3--:R-:W-:Y:S01]  /*0b50*/  MOV R7, R5 ;  /* 0x0000000500077202 */ /* 0x00afe20000000f00 */
[----:B------:R-:W-:-:S04]  /*0b60*/  HFMA2 R5, -RZ, RZ, 0, 0 ;  /* 0x00000000ff057431 */ /* 0x000fc800000001ff */
[----:B0-2---:R-:W-:Y:S05]  /*0b70*/  RET.REL.NODEC R4 `(_Z15_input_fc1_testi) ;  /* 0xfffffff404207950 */ /* 0x005fea0003c3ffff */
.L_x_144:
        /* <DEDUP_REMOVED lines=16> */
.L_x_159:


//--------------------- .text._Z10_input_fc1i     --------------------------
	.section	.text._Z10_input_fc1i,"ax",@progbits
	.align	128
        .global         _Z10_input_fc1i
        .type           _Z10_input_fc1i,@function
        .size           _Z10_input_fc1i,(.L_x_160 - _Z10_input_fc1i)
        .other          _Z10_input_fc1i,@"STO_CUDA_ENTRY STV_DEFAULT"
_Z10_input_fc1i:
.text._Z10_input_fc1i:
        /* <DEDUP_REMOVED lines=120> */
[----:B------:R-:W-:Y:S05]  /*0780*/  CALL.REL.NOINC `($__internal_9_$__cuda_sm20_rcp_rn_f32_slowpath) ;  /* 0x0000000000287944 */ /* 0x000fea0003c00000 */
[----:B------:R-:W-:Y:S05]  /*0790*/  BRA `(.L_x_146) ;  /* 0x0000000000107947 */ /* 0x000fea0003800000 */
.L_x_145:
[----:B------:R-:W0:Y:S02]  /*07a0*/  MUFU.RCP R7, R8 ;  /* 0x0000000800077308 */ /* 0x000e240000001000 */
[----:B0-----:R-:W-:-:S04]  /*07b0*/  FFMA R0, R8, R7, -1 ;  /* 0xbf80000008007423 */ /* 0x001fc80000000007 */
[----:B------:R-:W-:-:S04]  /*07c0*/  FADD.FTZ R0, -R0, -RZ ;  /* 0x800000ff00007221 */ /* 0x000fc80000010100 */
[----:B------:R-:W-:-:S07]  /*07d0*/  FFMA R7, R7, R0, R7 ;  /* 0x0000000007077223 */ /* 0x000fce0000000007 */
.L_x_146:
[----:B------:R-:W0:Y:S02]  /*07e0*/  LDC.64 R4, c[0x4][0xa0] ;  /* 0x01002800ff047b82 */ /* 0x000e240000000a00 */
[----:B0-----:R-:W-:-:S04]  /*07f0*/  IMAD.WIDE.U32 R4, R2, 0x3c, R4 ;  /* 0x0000003c02047825 */ /* 0x001fc800078e0004 */
[----:B------:R-:W-:-:S05]  /*0800*/  IMAD.WIDE.U32 R4, R3, 0x4, R4 ;  /* 0x0000000403047825 */ /* 0x000fca00078e0004 */
[----:B------:R-:W-:Y:S01]  /*0810*/  STG.E desc[UR6][R4.64], R7 ;  /* 0x0000000704007986 */ /* 0x000fe2000c101906 */
[----:B------:R-:W-:Y:S05]  /*0820*/  EXIT ;  /* 0x000000000000794d */ /* 0x000fea0003800000 */
        .weak           $__internal_9_$__cuda_sm20_rcp_rn_f32_slowpath
        .type           $__internal_9_$__cuda_sm20_rcp_rn_f32_slowpath,@function
        .size           $__internal_9_$__cuda_sm20_rcp_rn_f32_slowpath,(.L_x_160 - $__internal_9_$__cuda_sm20_rcp_rn_f32_slowpath)
$__internal_9_$__cuda_sm20_rcp_rn_f32_slowpath:
        /* <DEDUP_REMOVED lines=16> */
.L_x_147:
        /* <DEDUP_REMOVED lines=33> */
.L_x_149:
[----:B------:R0:W1:Y:S02]  /*0b40*/  MUFU.RCP R5, R0 ;  /* 0x0000000000057308 */ /* 0x0000640000001000 */
.L_x_148:
[----:B-1-3--:R-:W-:Y:S01]  /*0b50*/  MOV R7, R5 ;  /* 0x0000000500077202 */ /* 0x00afe20000000f00 */
[----:B------:R-:W-:-:S04]  /*0b60*/  HFMA2 R5, -RZ, RZ, 0, 0 ;  /* 0x00000000ff057431 */ /* 0x000fc800000001ff */
[----:B0-2---:R-:W-:Y:S05]  /*0b70*/  RET.REL.NODEC R4 `(_Z10_input_fc1i) ;  /* 0xfffffff404207950 */ /* 0x005fea0003c3ffff */
.L_x_150:
        /* <DEDUP_REMOVED lines=16> */
.L_x_160:


//--------------------- .nv.global.init           --------------------------
	.section	.nv.global.init,"aw",@progbits
	.align	4
.nv.global.init:
	.type		mrg32k3aM1SubSeq,@object
	.size		mrg32k3aM1SubSeq,(mrg32k3aM2SubSeq - mrg32k3aM1SubSeq)
mrg32k3aM1SubSeq:
        /*0000*/ 	.byte	0x0b, 0xcc, 0xee, 0x04, 0x73, 0x29, 0x8b, 0x6f, 0xf6, 0x53, 0x03, 0xf6, 0x23, 0xf6, 0xea, 0xda
        /* <DEDUP_REMOVED lines=125> */
	.type		mrg32k3aM2SubSeq,@object
	.size		mrg32k3aM2SubSeq,(mrg32k3aM1 - mrg32k3aM2SubSeq)
mrg32k3aM2SubSeq:
        /* <DEDUP_REMOVED lines=126> */
	.type		mrg32k3aM1,@object
	.size		mrg32k3aM1,(mrg32k3aM1Seq - mrg32k3aM1)
mrg32k3aM1:
        /* <DEDUP_REMOVED lines=144> */
	.type		mrg32k3aM1Seq,@object
	.size		mrg32k3aM1Seq,(mrg32k3aM2 - mrg32k3aM1Seq)
mrg32k3aM1Seq:
        /* <DEDUP_REMOVED lines=144> */
	.type		mrg32k3aM2,@object
	.size		mrg32k3aM2,(mrg32k3aM2Seq - mrg32k3aM2)
mrg32k3aM2:
        /* <DEDUP_REMOVED lines=144> */
	.type		mrg32k3aM2Seq,@object
	.size		mrg32k3aM2Seq,(precalc_xorwow_matrix - mrg32k3aM2Seq)
mrg32k3aM2Seq:
        /* <DEDUP_REMOVED lines=144> */
	.type		precalc_xorwow_matrix,@object
	.size		precalc_xorwow_matrix,(precalc_xorwow_offset_matrix - precalc_xorwow_matrix)
precalc_xorwow_matrix:
        /* <DEDUP_REMOVED lines=6400> */
	.type		precalc_xorwow_offset_matrix,@object
	.size		precalc_xorwow_offset_matrix,(.L_1 - precalc_xorwow_offset_matrix)
precalc_xorwow_offset_matrix:
        /* <DEDUP_REMOVED lines=6400> */
.L_1:


//--------------------- .nv.shared.reserved.0     --------------------------
	.section	.nv.shared.reserved.0,"aw",@nobits
	.weak		__nv_reservedSMEM_offset_0_alias
	.size		__nv_reservedSMEM_offset_0_alias, 0, 64
	.other		__nv_reservedSMEM_offset_0_alias,@"STO_CUDA_RESERVED_SHARED STV_DEFAULT"
__nv_reservedSMEM_offset_0_alias:
	.zero		0
	.zero		64


//--------------------- .nv.global                --------------------------
	.section	.nv.global,"aw",@nobits
	.align	4
.nv.global:
	.type		_correct_cnt,@object
	.size		_correct_cnt,(_avg_error - _correct_cnt)
_correct_cnt:
	.zero		4
	.type		_avg_error,@object
	.size		_avg_error,(_fc2_b - _avg_error)
_avg_error:
	.zero		4
	.type		_fc2_b,@object
	.size		_fc2_b,(_fc2_db - _fc2_b)
_fc2_b:
	.zero		40
	.type		_fc2_db,@object
	.size		_fc2_db,(_fc1_b - _fc2_db)
_fc2_db:
	.zero		40
	.type		_fc1_b,@object
	.size		_fc1_b,(_fc1_db - _fc1_b)
_fc1_b:
	.zero		60
	.type		_fc1_db,@object
	.size		_fc1_db,(_fc2_delta - _fc1_db)
_fc1_db:
	.zero		60
	.type		_fc2_delta,@object
	.size		_fc2_delta,(_fc2_a - _fc2_delta)
_fc2_delta:
	.zero		400
	.type		_fc2_a,@object
	.size		_fc2_a,(_fc2_del - _fc2_a)
_fc2_a:
	.zero		400
	.type		_fc2_del,@object
	.size		_fc2_del,(_answer - _fc2_del)
_fc2_del:
	.zero		400
	.type		_answer,@object
	.size		_answer,(_output - _answer)
_answer:
	.zero		400
	.type		_output,@object
	.size		_output,(_C - _output)
_output:
	.zero		400
	.type		_C,@object
	.size		_C,(_fc2_z - _C)
_C:
	.zero		400
	.type		_fc2_z,@object
	.size		_fc2_z,(_fc1_del - _fc2_z)
_fc2_z:
	.zero		400
	.type		_fc1_del,@object
	.size		_fc1_del,(_fc2_dw - _fc1_del)
_fc1_del:
	.zero		600
	.type		_fc2_dw,@object
	.size		_fc2_dw,(_fc1_a - _fc2_dw)
_fc2_dw:
	.zero		600
	.type		_fc1_a,@object
	.size		_fc1_a,(_fc1_z - _fc1_a)
_fc1_a:
	.zero		600
	.type		_fc1_z,@object
	.size		_fc1_z,(_fc1_delta - _fc1_z)
_fc1_z:
	.zero		600
	.type		_fc1_delta,@object
	.size		_fc1_delta,(_fc2_w - _fc1_delta)
_fc1_delta:
	.zero		600
	.type		_fc2_w,@object
	.size		_fc2_w,(_fc2_del_w - _fc2_w)
_fc2_w:
	.zero		600
	.type		_fc2_del_w,@object
	.size		_fc2_del_w,(_input - _fc2_del_w)
_fc2_del_w:
	.zero		6000
	.type		_input,@object
	.size		_input,(_test_label - _input)
_input:
	.zero		31360
	.type		_test_label,@object
	.size		_test_label,(_fc1_dw - _test_label)
_test_label:
	.zero		40000
	.type		_fc1_dw,@object
	.size		_fc1_dw,(_fc1_w - _fc1_dw)
_fc1_dw:
	.zero		47040
	.type		_fc1_w,@object
	.size		_fc1_w,(_train_label - _fc1_w)
_fc1_w:
	.zero		47040
	.type		_train_label,@object
	.size		_train_label,(_fc1_del_w - _train_label)
_train_label:
	.zero		240000
	.type		_fc1_del_w,@object
	.size		_fc1_del_w,(_test_image - _fc1_del_w)
_fc1_del_w:
	.zero		470400
	.type		_test_image,@object
	.size		_test_image,(_train_image - _test_image)
_test_image:
	.zero		31360000
	.type		_train_image,@object
	.size		_train_image,(.L_14 - _train_image)
_train_image:
	.zero		188160000
.L_14:


//--------------------- .nv.shared._Z23_check_answer_get_errorv --------------------------
	.section	.nv.shared._Z23_check_answer_get_errorv,"aw",@nobits
	.sectionflags	@""
	.align	4
.nv.shared._Z23_check_answer_get_errorv:
	.zero		1152


//--------------------- .nv.shared._Z8_fc1_fc2v   --------------------------
	.section	.nv.shared._Z8_fc1_fc2v,"aw",@nobits
	.sectionflags	@""
	.align	4
.nv.shared._Z8_fc1_fc2v:
	.zero		5120


//--------------------- .nv.shared._Z15_input_fc1_testi --------------------------
	.section	.nv.shared._Z15_input_fc1_testi,"aw",@nobits
	.sectionflags	@""
	.align	4
.nv.shared._Z15_input_fc1_testi:
	.zero		5120


//--------------------- .nv.shared._Z10_input_fc1i --------------------------
	.section	.nv.shared._Z10_input_fc1i,"aw",@nobits
	.sectionflags	@""
	.align	4
.nv.shared._Z10_input_fc1i:
	.zero		5120


//--------------------- .nv.constant0._Z14_1assign_fc1_wv --------------------------
	.section	.nv.constant0._Z14_1assign_fc1_wv,"a",@progbits
	.sectionflags	@""
	.align	4
.nv.constant0._Z14_1assign_fc1_wv:
	.zero		896


//--------------------- .nv.constant0._Z14_1assign_fc1_bv --------------------------
	.section	.nv.constant0._Z14_1assign_fc1_bv,"a",@progbits
	.sectionflags	@""
	.align	4
.nv.constant0._Z14_1assign_fc1_bv:
	.zero		896


//--------------------- .nv.constant0._Z14_1assign_fc2_wv --------------------------
	.section	.nv.constant0._Z14_1assign_fc2_wv,"a",@progbits
	.sectionflags	@""
	.align	4
.nv.constant0._Z14_1assign_fc2_wv:
	.zero		896


//--------------------- .nv.constant0._Z14_1assign_fc2_bv --------------------------
	.section	.nv.constant0._Z14_1assign_fc2_bv,"a",@progbits
	.sectionflags	@""
	.align	4
.nv.constant0._Z14_1assign_fc2_bv:
	.zero		896


//--------------------- .nv.constant0._Z14_1update_fc1_wv --------------------------
	.section	.nv.constant0._Z14_1update_fc1_wv,"a",@progbits
	.sectionflags	@""
	.align	4
.nv.constant0._Z14_1update_fc1_wv:
	.zero		896


//--------------------- .nv.constant0._Z14_1update_fc1_bv --------------------------
	.section	.nv.constant0._Z14_1update_fc1_bv,"a",@progbits
	.sectionflags	@""
	.align	4
.nv.constant0._Z14_1update_fc1_bv:
	.zero		896


//--------------------- .nv.constant0._Z14_1update_fc2_wv --------------------------
	.section	.nv.constant0._Z14_1update_fc2_wv,"a",@progbits
	.sectionflags	@""
	.align	4
.nv.constant0._Z14_1update_fc2_wv:
	.zero		896


//--------------------- .nv.constant0._Z14_1update_fc2_bv --------------------------
	.section	.nv.constant0._Z14_1update_fc2_bv,"a",@progbits
	.sectionflags	@""
	.align	4
.nv.constant0._Z14_1update_fc2_bv:
	.zero		896


//--------------------- .nv.constant0._Z24_1check_answer_get_errorv --------------------------
	.section	.nv.constant0._Z24_1check_answer_get_errorv,"a",@progbits
	.sectionflags	@""
	.align	4
.nv.constant0._Z24_1check_answer_get_errorv:
	.zero		896


//--------------------- .nv.constant0._Z17_1set_answer_testi --------------------------
	.section	.nv.constant0._Z17_1set_answer_testi,"a",@progbits
	.sectionflags	@""
	.align	4
.nv.constant0._Z17_1set_answer_testi:
	.zero		900


//--------------------- .nv.constant0._Z18_1set_answer_traini --------------------------
	.section	.nv.constant0._Z18_1set_answer_traini,"a",@progbits
	.sectionflags	@""
	.align	4
.nv.constant0._Z18_1set_answer_traini:
	.zero		900


//--------------------- .nv.constant0._Z9_1fc1_fc2v --------------------------
	.section	.nv.constant0._Z9_1fc1_fc2v,"a",@progbits
	.sectionflags	@""
	.align	4
.nv.constant0._Z9_1fc1_fc2v:
	.zero		896


//--------------------- .nv.constant0._Z11_1input_fc1v --------------------------
	.section	.nv.constant0._Z11_1input_fc1v,"a",@progbits
	.sectionflags	@""
	.align	4
.nv.constant0._Z11_1input_fc1v:
	.zero		896


//--------------------- .nv.constant0._Z15_set_input_testi --------------------------
	.section	.nv.constant0._Z15_set_input_testi,"a",@progbits
	.sectionflags	@""
	.align	4
.nv.constant0._Z15_set_input_testi:
	.zero		900


//--------------------- .nv.constant0._Z16_set_input_traini --------------------------
	.section	.nv.constant0._Z16_set_input_traini,"a",@progbits
	.sectionflags	@""
	.align	4
.nv.constant0._Z16_set_input_traini:
	.zero		900


//--------------------- .nv.constant0._Z26_calcDeltaAndUpdateWeightsv --------------------------
	.section	.nv.constant0._Z26_calcDeltaAndUpdateWeightsv,"a",@progbits
	.sectionflags	@""
	.align	4
.nv.constant0._Z26_calcDeltaAndUpdateWeightsv:
	.zero		896


//--------------------- .nv.constant0._Z23_check_answer_get_errorv --------------------------
	.section	.nv.constant0._Z23_check_answer_get_errorv,"a",@progbits
	.sectionflags	@""
	.align	4
.nv.constant0._Z23_check_answer_get_errorv:
	.zero		896


//--------------------- .nv.constant0._Z16_set_answer_testi --------------------------
	.section	.nv.constant0._Z16_set_answer_testi,"a",@progbits
	.sectionflags	@""
	.align	4
.nv.constant0._Z16_set_answer_testi:
	.zero		900


//--------------------- .nv.constant0._Z17_set_answer_traini --------------------------
	.section	.nv.constant0._Z17_set_answer_traini,"a",@progbits
	.sectionflags	@""
	.align	4
.nv.constant0._Z17_set_answer_traini:
	.zero		900


//--------------------- .nv.constant0._Z8_fc1_fc2v --------------------------
	.section	.nv.constant0._Z8_fc1_fc2v,"a",@progbits
	.sectionflags	@""
	.align	4
.nv.constant0._Z8_fc1_fc2v:
	.zero		896


//--------------------- .nv.constant0._Z15_input_fc1_testi --------------------------
	.section	.nv.constant0._Z15_input_fc1_testi,"a",@progbits
	.sectionflags	@""
	.align	4
.nv.constant0._Z15_input_fc1_testi:
	.zero		900


//--------------------- .nv.constant0._Z10_input_fc1i --------------------------
	.section	.nv.constant0._Z10_input_fc1i,"a",@progbits
	.sectionflags	@""
	.align	4
.nv.constant0._Z10_input_fc1i:
	.zero		900


//--------------------- SYMBOLS --------------------------

	.type		.nv.reservedSmem.offset0,@object
	.size		.nv.reservedSmem.offset0,0x4
	.type		.nv.reservedSmem.cap,@object
	.size		.nv.reservedSmem.cap,0x4
